//
// Generated by NVIDIA NVVM Compiler
//
// Compiler Build ID: CL-36424714
// Cuda compilation tools, release 13.0, V13.0.88
// Based on NVVM 20.0.0
//

.version 9.0
.target sm_100
.address_size 64

	// .globl	_Z9greyscalePK6uchar4PS_mm
.func  (.param .align 16 .b8 func_retval0[16]) __internal_trig_reduction_slowpathd
(
	.param .b64 __internal_trig_reduction_slowpathd_param_0
)
;
.func  (.param .b64 func_retval0) __internal_accurate_pow
(
	.param .b64 __internal_accurate_pow_param_0,
	.param .b64 __internal_accurate_pow_param_1
)
;
.global .align 8 .b8 __cudart_i2opi_d[144] = {8, 93, 141, 31, 177, 95, 251, 107, 234, 146, 82, 138, 247, 57, 7, 61, 123, 241, 229, 235, 199, 186, 39, 117, 45, 234, 95, 158, 102, 63, 70, 79, 183, 9, 203, 39, 207, 126, 54, 109, 31, 109, 10, 90, 139, 17, 47, 239, 15, 152, 5, 222, 255, 151, 248, 31, 59, 40, 249, 189, 139, 95, 132, 156, 244, 57, 83, 131, 57, 214, 145, 57, 65, 126, 95, 180, 38, 112, 156, 233, 132, 68, 187, 46, 245, 53, 130, 232, 62, 167, 41, 177, 28, 235, 29, 254, 28, 146, 209, 9, 234, 46, 73, 6, 224, 210, 77, 66, 58, 110, 36, 183, 97, 197, 187, 222, 171, 99, 81, 254, 65, 144, 67, 60, 153, 149, 98, 219, 192, 221, 52, 245, 209, 87, 39, 252, 41, 21, 68, 78, 110, 131, 249, 162};
.global .align 16 .b8 __cudart_sin_cos_coeffs[128] = {70, 210, 176, 44, 241, 229, 90, 190, 146, 227, 172, 105, 227, 29, 199, 62, 161, 98, 219, 25, 160, 1, 42, 191, 24, 8, 17, 17, 17, 17, 129, 63, 84, 85, 85, 85, 85, 85, 197, 191, 0, 0, 0, 0, 0, 0, 0, 0, 0, 0, 0, 0, 0, 0, 0, 0, 100, 129, 253, 32, 131, 255, 168, 189, 40, 133, 239, 193, 167, 238, 33, 62, 217, 230, 6, 142, 79, 126, 146, 190, 233, 188, 221, 25, 160, 1, 250, 62, 71, 93, 193, 22, 108, 193, 86, 191, 81, 85, 85, 85, 85, 85, 165, 63, 0, 0, 0, 0, 0, 0, 224, 191, 0, 0, 0, 0, 0, 0, 240, 63};

.visible .entry _Z9greyscalePK6uchar4PS_mm(
	.param .u64 .ptr .align 1 _Z9greyscalePK6uchar4PS_mm_param_0,
	.param .u64 .ptr .align 1 _Z9greyscalePK6uchar4PS_mm_param_1,
	.param .u64 _Z9greyscalePK6uchar4PS_mm_param_2,
	.param .u64 _Z9greyscalePK6uchar4PS_mm_param_3
)
{
	.reg .pred 	%p<4>;
	.reg .b16 	%rs<7>;
	.reg .b32 	%r<20>;
	.reg .b32 	%f<3>;
	.reg .b64 	%rd<13>;
	.reg .b64 	%fd<6>;

	ld.param.u64 	%rd1, [_Z9greyscalePK6uchar4PS_mm_param_0];
	ld.param.u64 	%rd2, [_Z9greyscalePK6uchar4PS_mm_param_1];
	ld.param.u64 	%rd4, [_Z9greyscalePK6uchar4PS_mm_param_2];
	ld.param.u64 	%rd3, [_Z9greyscalePK6uchar4PS_mm_param_3];
	mov.u32 	%r3, %ntid.x;
	mov.u32 	%r4, %ctaid.x;
	mov.u32 	%r5, %tid.x;
	mad.lo.s32 	%r1, %r3, %r4, %r5;
	mov.u32 	%r6, %ntid.y;
	mov.u32 	%r7, %ctaid.y;
	mov.u32 	%r8, %tid.y;
	mad.lo.s32 	%r9, %r6, %r7, %r8;
	cvt.s64.s32 	%rd6, %r1;
	setp.le.u64 	%p1, %rd3, %rd6;
	cvt.u64.u32 	%rd7, %r9;
	setp.le.u64 	%p2, %rd4, %rd7;
	or.pred  	%p3, %p1, %p2;
	@%p3 bra 	$L__BB0_2;
	cvta.to.global.u64 	%rd8, %rd1;
	cvta.to.global.u64 	%rd9, %rd2;
	cvt.u32.u64 	%r10, %rd3;
	mad.lo.s32 	%r11, %r9, %r10, %r1;
	mul.wide.s32 	%rd10, %r11, 4;
	add.s64 	%rd11, %rd8, %rd10;
	.pragma "used_bytes_mask 7";
	ld.global.u32 	%r12, [%rd11];
	bfe.u32 	%r13, %r12, 0, 8;
	cvt.u16.u32 	%rs1, %r13;
	and.b16  	%rs2, %rs1, 255;
	bfe.u32 	%r14, %r12, 8, 8;
	cvt.u16.u32 	%rs3, %r14;
	and.b16  	%rs4, %rs3, 255;
	bfe.u32 	%r15, %r12, 16, 8;
	cvt.u16.u32 	%rs5, %r15;
	and.b16  	%rs6, %rs5, 255;
	cvt.rn.f32.u16 	%f1, %rs2;
	mul.f32 	%f2, %f1, 0f3E991687;
	cvt.f64.f32 	%fd1, %f2;
	cvt.rn.f64.u16 	%fd2, %rs4;
	fma.rn.f64 	%fd3, %fd2, 0d3FE2C8B439581062, %fd1;
	cvt.rn.f64.u16 	%fd4, %rs6;
	fma.rn.f64 	%fd5, %fd4, 0d3FBD2F1A9FBE76C9, %fd3;
	cvt.rzi.u32.f64 	%r16, %fd5;
	add.s64 	%rd12, %rd9, %rd10;
	prmt.b32 	%r17, %r16, 65535, 0x3340U;
	prmt.b32 	%r18, %r16, %r16, 0x3340U;
	prmt.b32 	%r19, %r18, %r17, 0x5410U;
	st.global.u32 	[%rd12], %r19;
$L__BB0_2:
	ret;

}
	// .globl	_Z8vignettePK6uchar4PS_mmd
.visible .entry _Z8vignettePK6uchar4PS_mmd(
	.param .u64 .ptr .align 1 _Z8vignettePK6uchar4PS_mmd_param_0,
	.param .u64 .ptr .align 1 _Z8vignettePK6uchar4PS_mmd_param_1,
	.param .u64 _Z8vignettePK6uchar4PS_mmd_param_2,
	.param .u64 _Z8vignettePK6uchar4PS_mmd_param_3,
	.param .f64 _Z8vignettePK6uchar4PS_mmd_param_4
)
{
	.reg .pred 	%p<47>;
	.reg .b16 	%rs<7>;
	.reg .b32 	%r<86>;
	.reg .b64 	%rd<19>;
	.reg .b64 	%fd<98>;

	ld.param.u64 	%rd2, [_Z8vignettePK6uchar4PS_mmd_param_0];
	ld.param.u64 	%rd3, [_Z8vignettePK6uchar4PS_mmd_param_1];
	ld.param.u64 	%rd6, [_Z8vignettePK6uchar4PS_mmd_param_2];
	ld.param.u64 	%rd5, [_Z8vignettePK6uchar4PS_mmd_param_3];
	ld.param.f64 	%fd31, [_Z8vignettePK6uchar4PS_mmd_param_4];
	mov.u32 	%r16, %ntid.x;
	mov.u32 	%r17, %ctaid.x;
	mov.u32 	%r18, %tid.x;
	mad.lo.s32 	%r1, %r16, %r17, %r18;
	mov.u32 	%r19, %ntid.y;
	mov.u32 	%r20, %ctaid.y;
	mov.u32 	%r21, %tid.y;
	mad.lo.s32 	%r22, %r19, %r20, %r21;
	cvt.s64.s32 	%rd7, %r1;
	setp.le.u64 	%p1, %rd5, %rd7;
	cvt.u64.u32 	%rd8, %r22;
	setp.le.u64 	%p2, %rd6, %rd8;
	or.pred  	%p3, %p1, %p2;
	@%p3 bra 	$L__BB1_22;
	cvt.u32.u64 	%r23, %rd5;
	mad.lo.s32 	%r3, %r22, %r23, %r1;
	shr.u64 	%rd9, %rd6, 1;
	cvt.rn.f64.u64 	%fd32, %rd9;
	shr.u64 	%rd1, %rd5, 1;
	cvt.rn.f64.s32 	%fd33, %r1;
	sub.f64 	%fd1, %fd32, %fd33;
	{
	.reg .b32 %temp; 
	mov.b64 	{%temp, %r4}, %fd1;
	}
	mov.f64 	%fd34, 0d4000000000000000;
	{
	.reg .b32 %temp; 
	mov.b64 	{%temp, %r24}, %fd34;
	}
	and.b32  	%r6, %r24, 2146435072;
	setp.eq.s32 	%p4, %r6, 1062207488;
	abs.f64 	%fd2, %fd1;
	{ // callseq 0, 0
	.param .b64 param0;
	st.param.f64 	[param0], %fd2;
	.param .b64 param1;
	st.param.f64 	[param1], 0d4000000000000000;
	.param .b64 retval0;
	call.uni (retval0), 
	__internal_accurate_pow, 
	(
	param0, 
	param1
	);
	ld.param.f64 	%fd35, [retval0];
	} // callseq 0
	setp.lt.s32 	%p5, %r4, 0;
	neg.f64 	%fd37, %fd35;
	selp.f64 	%fd38, %fd37, %fd35, %p4;
	selp.f64 	%fd91, %fd38, %fd35, %p5;
	setp.neu.f64 	%p6, %fd1, 0d0000000000000000;
	@%p6 bra 	$L__BB1_3;
	setp.eq.s32 	%p7, %r6, 1062207488;
	selp.b32 	%r25, %r4, 0, %p7;
	setp.lt.s32 	%p8, %r24, 0;
	or.b32  	%r26, %r25, 2146435072;
	selp.b32 	%r27, %r26, %r25, %p8;
	mov.b32 	%r28, 0;
	mov.b64 	%fd91, {%r28, %r27};
$L__BB1_3:
	add.f64 	%fd39, %fd1, 0d4000000000000000;
	{
	.reg .b32 %temp; 
	mov.b64 	{%temp, %r29}, %fd39;
	}
	and.b32  	%r30, %r29, 2146435072;
	setp.ne.s32 	%p9, %r30, 2146435072;
	setp.neu.f64 	%p10, %fd2, 0d7FF0000000000000;
	or.pred  	%p11, %p10, %p9;
	@%p11 bra 	$L__BB1_5;
	setp.lt.s32 	%p12, %r4, 0;
	setp.eq.s32 	%p13, %r6, 1062207488;
	setp.lt.s32 	%p14, %r24, 0;
	selp.b32 	%r32, 0, 2146435072, %p14;
	and.b32  	%r33, %r24, 2147483647;
	setp.ne.s32 	%p15, %r33, 1071644672;
	or.b32  	%r34, %r32, -2147483648;
	selp.b32 	%r35, %r34, %r32, %p15;
	selp.b32 	%r36, %r35, %r32, %p13;
	selp.b32 	%r37, %r36, %r32, %p12;
	mov.b32 	%r38, 0;
	mov.b64 	%fd91, {%r38, %r37};
$L__BB1_5:
	setp.eq.s32 	%p16, %r6, 1062207488;
	setp.eq.f64 	%p17, %fd1, 0d3FF0000000000000;
	selp.f64 	%fd8, 0d3FF0000000000000, %fd91, %p17;
	cvt.rn.f64.u32 	%fd40, %r22;
	cvt.rn.f64.u64 	%fd41, %rd1;
	sub.f64 	%fd9, %fd41, %fd40;
	{
	.reg .b32 %temp; 
	mov.b64 	{%temp, %r7}, %fd9;
	}
	abs.f64 	%fd10, %fd9;
	{ // callseq 1, 0
	.param .b64 param0;
	st.param.f64 	[param0], %fd10;
	.param .b64 param1;
	st.param.f64 	[param1], 0d4000000000000000;
	.param .b64 retval0;
	call.uni (retval0), 
	__internal_accurate_pow, 
	(
	param0, 
	param1
	);
	ld.param.f64 	%fd42, [retval0];
	} // callseq 1
	setp.lt.s32 	%p18, %r7, 0;
	neg.f64 	%fd44, %fd42;
	selp.f64 	%fd45, %fd44, %fd42, %p16;
	selp.f64 	%fd93, %fd45, %fd42, %p18;
	setp.neu.f64 	%p19, %fd9, 0d0000000000000000;
	@%p19 bra 	$L__BB1_7;
	setp.eq.s32 	%p20, %r6, 1062207488;
	selp.b32 	%r40, %r7, 0, %p20;
	setp.lt.s32 	%p21, %r24, 0;
	or.b32  	%r41, %r40, 2146435072;
	selp.b32 	%r42, %r41, %r40, %p21;
	mov.b32 	%r43, 0;
	mov.b64 	%fd93, {%r43, %r42};
$L__BB1_7:
	add.f64 	%fd46, %fd9, 0d4000000000000000;
	{
	.reg .b32 %temp; 
	mov.b64 	{%temp, %r44}, %fd46;
	}
	and.b32  	%r45, %r44, 2146435072;
	setp.ne.s32 	%p22, %r45, 2146435072;
	setp.neu.f64 	%p23, %fd10, 0d7FF0000000000000;
	or.pred  	%p24, %p23, %p22;
	@%p24 bra 	$L__BB1_9;
	setp.lt.s32 	%p25, %r7, 0;
	setp.eq.s32 	%p26, %r6, 1062207488;
	setp.lt.s32 	%p27, %r24, 0;
	selp.b32 	%r47, 0, 2146435072, %p27;
	and.b32  	%r48, %r24, 2147483647;
	setp.ne.s32 	%p28, %r48, 1071644672;
	or.b32  	%r49, %r47, -2147483648;
	selp.b32 	%r50, %r49, %r47, %p28;
	selp.b32 	%r51, %r50, %r47, %p26;
	selp.b32 	%r52, %r51, %r47, %p25;
	mov.b32 	%r53, 0;
	mov.b64 	%fd93, {%r53, %r52};
$L__BB1_9:
	setp.eq.f64 	%p29, %fd9, 0d3FF0000000000000;
	selp.f64 	%fd47, 0d3FF0000000000000, %fd93, %p29;
	add.f64 	%fd48, %fd8, %fd47;
	sqrt.rn.f64 	%fd49, %fd48;
	div.rn.f64 	%fd50, %fd49, %fd31;
	mul.f64 	%fd16, %fd50, 0d3FE6666666666666;
	abs.f64 	%fd17, %fd16;
	setp.neu.f64 	%p30, %fd17, 0d7FF0000000000000;
	@%p30 bra 	$L__BB1_11;
	mov.f64 	%fd56, 0d0000000000000000;
	mul.rn.f64 	%fd95, %fd16, %fd56;
	mov.b32 	%r85, 1;
	bra.uni 	$L__BB1_14;
$L__BB1_11:
	mul.f64 	%fd51, %fd16, 0d3FE45F306DC9C883;
	cvt.rni.s32.f64 	%r84, %fd51;
	cvt.rn.f64.s32 	%fd52, %r84;
	fma.rn.f64 	%fd53, %fd52, 0dBFF921FB54442D18, %fd16;
	fma.rn.f64 	%fd54, %fd52, 0dBC91A62633145C00, %fd53;
	fma.rn.f64 	%fd95, %fd52, 0dB97B839A252049C0, %fd54;
	setp.ltu.f64 	%p31, %fd17, 0d41E0000000000000;
	@%p31 bra 	$L__BB1_13;
	{ // callseq 2, 0
	.param .b64 param0;
	st.param.f64 	[param0], %fd16;
	.param .align 16 .b8 retval0[16];
	call.uni (retval0), 
	__internal_trig_reduction_slowpathd, 
	(
	param0
	);
	ld.param.f64 	%fd95, [retval0];
	ld.param.b32 	%r84, [retval0+8];
	} // callseq 2
$L__BB1_13:
	add.s32 	%r85, %r84, 1;
$L__BB1_14:
	shl.b32 	%r56, %r85, 6;
	cvt.u64.u32 	%rd10, %r56;
	and.b64  	%rd11, %rd10, 64;
	mov.u64 	%rd12, __cudart_sin_cos_coeffs;
	add.s64 	%rd13, %rd12, %rd11;
	mul.rn.f64 	%fd57, %fd95, %fd95;
	and.b32  	%r57, %r85, 1;
	setp.eq.b32 	%p32, %r57, 1;
	selp.f64 	%fd58, 0dBDA8FF8320FD8164, 0d3DE5DB65F9785EBA, %p32;
	ld.global.nc.v2.f64 	{%fd59, %fd60}, [%rd13];
	fma.rn.f64 	%fd61, %fd58, %fd57, %fd59;
	fma.rn.f64 	%fd62, %fd61, %fd57, %fd60;
	ld.global.nc.v2.f64 	{%fd63, %fd64}, [%rd13+16];
	fma.rn.f64 	%fd65, %fd62, %fd57, %fd63;
	fma.rn.f64 	%fd66, %fd65, %fd57, %fd64;
	ld.global.nc.v2.f64 	{%fd67, %fd68}, [%rd13+32];
	fma.rn.f64 	%fd69, %fd66, %fd57, %fd67;
	fma.rn.f64 	%fd70, %fd69, %fd57, %fd68;
	fma.rn.f64 	%fd71, %fd70, %fd95, %fd95;
	fma.rn.f64 	%fd72, %fd70, %fd57, 0d3FF0000000000000;
	selp.f64 	%fd73, %fd72, %fd71, %p32;
	and.b32  	%r58, %r85, 2;
	setp.eq.s32 	%p33, %r58, 0;
	mov.f64 	%fd74, 0d0000000000000000;
	sub.f64 	%fd75, %fd74, %fd73;
	selp.f64 	%fd23, %fd73, %fd75, %p33;
	{
	.reg .b32 %temp; 
	mov.b64 	{%temp, %r13}, %fd23;
	}
	mov.f64 	%fd76, 0d4010000000000000;
	{
	.reg .b32 %temp; 
	mov.b64 	{%temp, %r59}, %fd76;
	}
	and.b32  	%r15, %r59, 2146435072;
	setp.eq.s32 	%p34, %r15, 1072693248;
	abs.f64 	%fd24, %fd23;
	{ // callseq 3, 0
	.param .b64 param0;
	st.param.f64 	[param0], %fd24;
	.param .b64 param1;
	st.param.f64 	[param1], 0d4010000000000000;
	.param .b64 retval0;
	call.uni (retval0), 
	__internal_accurate_pow, 
	(
	param0, 
	param1
	);
	ld.param.f64 	%fd77, [retval0];
	} // callseq 3
	setp.lt.s32 	%p35, %r13, 0;
	neg.f64 	%fd79, %fd77;
	selp.f64 	%fd80, %fd79, %fd77, %p34;
	selp.f64 	%fd97, %fd80, %fd77, %p35;
	setp.neu.f64 	%p36, %fd23, 0d0000000000000000;
	@%p36 bra 	$L__BB1_16;
	setp.eq.s32 	%p37, %r15, 1072693248;
	selp.b32 	%r60, %r13, 0, %p37;
	setp.lt.s32 	%p38, %r59, 0;
	or.b32  	%r61, %r60, 2146435072;
	selp.b32 	%r62, %r61, %r60, %p38;
	mov.b32 	%r63, 0;
	mov.b64 	%fd97, {%r63, %r62};
$L__BB1_16:
	add.f64 	%fd81, %fd23, 0d4010000000000000;
	{
	.reg .b32 %temp; 
	mov.b64 	{%temp, %r64}, %fd81;
	}
	and.b32  	%r65, %r64, 2146435072;
	setp.ne.s32 	%p39, %r65, 2146435072;
	@%p39 bra 	$L__BB1_21;
	setp.num.f64 	%p40, %fd23, %fd23;
	@%p40 bra 	$L__BB1_19;
	mov.f64 	%fd82, 0d4010000000000000;
	add.rn.f64 	%fd97, %fd23, %fd82;
	bra.uni 	$L__BB1_21;
$L__BB1_19:
	setp.neu.f64 	%p41, %fd24, 0d7FF0000000000000;
	@%p41 bra 	$L__BB1_21;
	setp.lt.s32 	%p42, %r13, 0;
	setp.eq.s32 	%p43, %r15, 1072693248;
	setp.lt.s32 	%p44, %r59, 0;
	selp.b32 	%r67, 0, 2146435072, %p44;
	and.b32  	%r68, %r59, 2147483647;
	setp.ne.s32 	%p45, %r68, 1071644672;
	or.b32  	%r69, %r67, -2147483648;
	selp.b32 	%r70, %r69, %r67, %p45;
	selp.b32 	%r71, %r70, %r67, %p43;
	selp.b32 	%r72, %r71, %r67, %p42;
	mov.b32 	%r73, 0;
	mov.b64 	%fd97, {%r73, %r72};
$L__BB1_21:
	setp.eq.f64 	%p46, %fd23, 0d3FF0000000000000;
	selp.f64 	%fd83, 0d3FF0000000000000, %fd97, %p46;
	cvta.to.global.u64 	%rd14, %rd2;
	mul.wide.s32 	%rd15, %r3, 4;
	add.s64 	%rd16, %rd14, %rd15;
	.pragma "used_bytes_mask 7";
	ld.global.u32 	%r74, [%rd16];
	bfe.u32 	%r75, %r74, 0, 8;
	cvt.u16.u32 	%rs1, %r75;
	and.b16  	%rs2, %rs1, 255;
	bfe.u32 	%r76, %r74, 8, 8;
	cvt.u16.u32 	%rs3, %r76;
	and.b16  	%rs4, %rs3, 255;
	bfe.u32 	%r77, %r74, 16, 8;
	cvt.u16.u32 	%rs5, %r77;
	and.b16  	%rs6, %rs5, 255;
	cvt.rn.f64.u16 	%fd84, %rs2;
	mul.f64 	%fd85, %fd83, %fd84;
	cvt.rzi.u32.f64 	%r78, %fd85;
	cvt.rn.f64.u16 	%fd86, %rs4;
	mul.f64 	%fd87, %fd83, %fd86;
	cvt.rzi.u32.f64 	%r79, %fd87;
	cvt.rn.f64.u16 	%fd88, %rs6;
	mul.f64 	%fd89, %fd83, %fd88;
	cvt.rzi.u32.f64 	%r80, %fd89;
	cvta.to.global.u64 	%rd17, %rd3;
	add.s64 	%rd18, %rd17, %rd15;
	prmt.b32 	%r81, %r78, %r79, 0x3340U;
	prmt.b32 	%r82, %r80, 65535, 0x3340U;
	prmt.b32 	%r83, %r81, %r82, 0x5410U;
	st.global.u32 	[%rd18], %r83;
$L__BB1_22:
	ret;

}
.func  (.param .align 16 .b8 func_retval0[16]) __internal_trig_reduction_slowpathd(
	.param .b64 __internal_trig_reduction_slowpathd_param_0
)
{
	.local .align 8 .b8 	__local_depot2[40];
	.reg .b64 	%SP;
	.reg .b64 	%SPL;
	.reg .pred 	%p<10>;
	.reg .b32 	%r<47>;
	.reg .b64 	%rd<74>;
	.reg .b64 	%fd<5>;

	mov.u64 	%SPL, __local_depot2;
	ld.param.f64 	%fd4, [__internal_trig_reduction_slowpathd_param_0];
	add.u64 	%rd1, %SPL, 0;
	{
	.reg .b32 %temp; 
	mov.b64 	{%temp, %r1}, %fd4;
	}
	shr.u32 	%r2, %r1, 20;
	and.b32  	%r3, %r2, 2047;
	setp.eq.s32 	%p1, %r3, 2047;
	mov.b32 	%r46, 0;
	@%p1 bra 	$L__BB2_9;
	add.s32 	%r20, %r3, -1024;
	mov.b64 	%rd20, %fd4;
	shl.b64 	%rd2, %rd20, 11;
	shr.u32 	%r4, %r20, 6;
	sub.s32 	%r45, 15, %r4;
	sub.s32 	%r21, 19, %r4;
	setp.lt.u32 	%p2, %r20, 128;
	selp.b32 	%r6, 18, %r21, %p2;
	setp.ge.s32 	%p3, %r45, %r6;
	mov.b64 	%rd70, 0;
	@%p3 bra 	$L__BB2_4;
	add.s32 	%r23, %r6, %r4;
	neg.s32 	%r43, %r23;
	or.b64  	%rd3, %rd2, -9223372036854775808;
	mov.b64 	%rd70, 0;
	mov.b32 	%r42, 0;
	mov.u64 	%rd25, __cudart_i2opi_d;
	mov.u32 	%r44, %r45;
$L__BB2_3:
	.pragma "nounroll";
	mul.wide.s32 	%rd22, %r42, 8;
	add.s64 	%rd23, %rd1, %rd22;
	mul.wide.s32 	%rd24, %r44, 8;
	add.s64 	%rd26, %rd25, %rd24;
	ld.global.nc.u64 	%rd27, [%rd26];
	{
	.reg .u32 %r0, %r1, %r2, %r3, %alo, %ahi, %blo, %bhi, %clo, %chi;
	mov.b64 	{%alo,%ahi}, %rd27;
	mov.b64 	{%blo,%bhi}, %rd3;
	mov.b64 	{%clo,%chi}, %rd70;
	mad.lo.cc.u32 	%r0, %alo, %blo, %clo;
	madc.hi.cc.u32 	%r1, %alo, %blo, %chi;
	madc.hi.u32 	%r2, %alo, %bhi, 0;
	mad.lo.cc.u32 	%r1, %alo, %bhi, %r1;
	madc.hi.cc.u32 	%r2, %ahi, %blo, %r2;
	madc.hi.u32 	%r3, %ahi, %bhi, 0;
	mad.lo.cc.u32 	%r1, %ahi, %blo, %r1;
	madc.lo.cc.u32 	%r2, %ahi, %bhi, %r2;
	addc.u32 	%r3, %r3, 0;
	mov.b64 	%rd28, {%r0,%r1};
	mov.b64 	%rd70, {%r2,%r3};
	}
	st.local.u64 	[%rd23], %rd28;
	add.s32 	%r44, %r44, 1;
	add.s32 	%r43, %r43, 1;
	add.s32 	%r42, %r42, 1;
	setp.ne.s32 	%p4, %r43, -15;
	mov.u32 	%r45, %r6;
	@%p4 bra 	$L__BB2_3;
$L__BB2_4:
	cvt.s64.s32 	%rd29, %r45;
	cvt.u64.u32 	%rd30, %r4;
	add.s64 	%rd31, %rd30, %rd29;
	shl.b64 	%rd32, %rd31, 3;
	add.s64 	%rd33, %rd1, %rd32;
	st.local.u64 	[%rd33+-120], %rd70;
	and.b32  	%r15, %r2, 63;
	ld.local.u64 	%rd72, [%rd1+16];
	ld.local.u64 	%rd71, [%rd1+24];
	setp.eq.s32 	%p5, %r15, 0;
	@%p5 bra 	$L__BB2_6;
	shl.b64 	%rd34, %rd71, %r15;
	shr.u64 	%rd35, %rd72, 1;
	xor.b32  	%r24, %r15, 63;
	shr.u64 	%rd36, %rd35, %r24;
	or.b64  	%rd71, %rd34, %rd36;
	ld.local.u64 	%rd37, [%rd1+8];
	shl.b64 	%rd38, %rd72, %r15;
	shr.u64 	%rd39, %rd37, 1;
	shr.u64 	%rd40, %rd39, %r24;
	or.b64  	%rd72, %rd38, %rd40;
$L__BB2_6:
	and.b32  	%r25, %r1, -2147483648;
	shr.u64 	%rd41, %rd71, 62;
	cvt.u32.u64 	%r26, %rd41;
	mov.b64 	{%r27, %r28}, %rd71;
	mov.b64 	{%r29, %r30}, %rd72;
	shf.l.wrap.b32 	%r31, %r30, %r27, 2;
	shf.l.wrap.b32 	%r32, %r27, %r28, 2;
	mov.b64 	%rd42, {%r31, %r32};
	shl.b64 	%rd43, %rd72, 2;
	shr.u64 	%rd44, %rd42, 63;
	cvt.u32.u64 	%r33, %rd44;
	add.s32 	%r34, %r33, %r26;
	setp.eq.s32 	%p6, %r25, 0;
	neg.s32 	%r35, %r34;
	selp.b32 	%r46, %r34, %r35, %p6;
	setp.gt.s64 	%p7, %rd42, -1;
	mov.b64 	%rd45, 0;
	{
	.reg .u32 %r0, %r1, %r2, %r3, %a0, %a1, %a2, %a3, %b0, %b1, %b2, %b3;
	mov.b64 	{%a0,%a1}, %rd45;
	mov.b64 	{%a2,%a3}, %rd45;
	mov.b64 	{%b0,%b1}, %rd43;
	mov.b64 	{%b2,%b3}, %rd42;
	sub.cc.u32 	%r0, %a0, %b0;
	subc.cc.u32 	%r1, %a1, %b1;
	subc.cc.u32 	%r2, %a2, %b2;
	subc.u32 	%r3, %a3, %b3;
	mov.b64 	%rd46, {%r0,%r1};
	mov.b64 	%rd47, {%r2,%r3};
	}
	xor.b32  	%r36, %r25, -2147483648;
	selp.b64 	%rd73, %rd42, %rd47, %p7;
	selp.b64 	%rd14, %rd43, %rd46, %p7;
	selp.b32 	%r17, %r25, %r36, %p7;
	clz.b64 	%r37, %rd73;
	cvt.u64.u32 	%rd15, %r37;
	setp.eq.s32 	%p8, %r37, 0;
	@%p8 bra 	$L__BB2_8;
	cvt.u32.u64 	%r38, %rd15;
	and.b32  	%r39, %r38, 63;
	shl.b64 	%rd48, %rd73, %r39;
	shr.u64 	%rd49, %rd14, 1;
	not.b32 	%r40, %r38;
	and.b32  	%r41, %r40, 63;
	shr.u64 	%rd50, %rd49, %r41;
	or.b64  	%rd73, %rd48, %rd50;
$L__BB2_8:
	mov.b64 	%rd51, -3958705157555305931;
	{
	.reg .u32 %r0, %r1, %r2, %r3, %alo, %ahi, %blo, %bhi;
	mov.b64 	{%alo,%ahi}, %rd73;
	mov.b64 	{%blo,%bhi}, %rd51;
	mul.lo.u32 	%r0, %alo, %blo;
	mul.hi.u32 	%r1, %alo, %blo;
	mad.lo.cc.u32 	%r1, %alo, %bhi, %r1;
	madc.hi.u32 	%r2, %alo, %bhi, 0;
	mad.lo.cc.u32 	%r1, %ahi, %blo, %r1;
	madc.hi.cc.u32 	%r2, %ahi, %blo, %r2;
	madc.hi.u32 	%r3, %ahi, %bhi, 0;
	mad.lo.cc.u32 	%r2, %ahi, %bhi, %r2;
	addc.u32 	%r3, %r3, 0;
	mov.b64 	%rd52, {%r0,%r1};
	mov.b64 	%rd53, {%r2,%r3};
	}
	setp.gt.s64 	%p9, %rd53, 0;
	{
	.reg .u32 %r0, %r1, %r2, %r3, %a0, %a1, %a2, %a3, %b0, %b1, %b2, %b3;
	mov.b64 	{%a0,%a1}, %rd52;
	mov.b64 	{%a2,%a3}, %rd53;
	mov.b64 	{%b0,%b1}, %rd52;
	mov.b64 	{%b2,%b3}, %rd53;
	add.cc.u32 	%r0, %a0, %b0;
	addc.cc.u32 	%r1, %a1, %b1;
	addc.cc.u32 	%r2, %a2, %b2;
	addc.u32 	%r3, %a3, %b3;
	mov.b64 	%rd54, {%r0,%r1};
	mov.b64 	%rd55, {%r2,%r3};
	}
	selp.b64 	%rd56, %rd55, %rd53, %p9;
	selp.s64 	%rd57, -1, 0, %p9;
	sub.s64 	%rd58, %rd57, %rd15;
	cvt.u64.u32 	%rd59, %r17;
	shl.b64 	%rd60, %rd59, 32;
	add.s64 	%rd61, %rd56, 1;
	shr.u64 	%rd62, %rd61, 10;
	add.s64 	%rd63, %rd62, 1;
	shr.u64 	%rd64, %rd63, 1;
	shl.b64 	%rd65, %rd58, 52;
	add.s64 	%rd66, %rd65, %rd64;
	add.s64 	%rd67, %rd66, 4602678819172646912;
	or.b64  	%rd68, %rd67, %rd60;
	mov.b64 	%fd4, %rd68;
$L__BB2_9:
	st.param.f64 	[func_retval0], %fd4;
	st.param.b32 	[func_retval0+8], %r46;
	ret;

}
.func  (.param .b64 func_retval0) __internal_accurate_pow(
	.param .b64 __internal_accurate_pow_param_0,
	.param .b64 __internal_accurate_pow_param_1
)
{
	.reg .pred 	%p<8>;
	.reg .b32 	%r<49>;
	.reg .b32 	%f<3>;
	.reg .b64 	%fd<109>;

	ld.param.f64 	%fd10, [__internal_accurate_pow_param_0];
	ld.param.f64 	%fd11, [__internal_accurate_pow_param_1];
	{
	.reg .b32 %temp; 
	mov.b64 	{%temp, %r46}, %fd10;
	}
	{
	.reg .b32 %temp; 
	mov.b64 	{%r45, %temp}, %fd10;
	}
	shr.u32 	%r47, %r46, 20;
	setp.gt.u32 	%p1, %r46, 1048575;
	@%p1 bra 	$L__BB3_2;
	mul.f64 	%fd12, %fd10, 0d4350000000000000;
	{
	.reg .b32 %temp; 
	mov.b64 	{%temp, %r46}, %fd12;
	}
	{
	.reg .b32 %temp; 
	mov.b64 	{%r45, %temp}, %fd12;
	}
	shr.u32 	%r16, %r46, 20;
	add.s32 	%r47, %r16, -54;
$L__BB3_2:
	add.s32 	%r48, %r47, -1023;
	and.b32  	%r17, %r46, -2146435073;
	or.b32  	%r18, %r17, 1072693248;
	mov.b64 	%fd107, {%r45, %r18};
	setp.lt.u32 	%p2, %r18, 1073127583;
	@%p2 bra 	$L__BB3_4;
	{
	.reg .b32 %temp; 
	mov.b64 	{%r19, %temp}, %fd107;
	}
	{
	.reg .b32 %temp; 
	mov.b64 	{%temp, %r20}, %fd107;
	}
	add.s32 	%r21, %r20, -1048576;
	mov.b64 	%fd107, {%r19, %r21};
	add.s32 	%r48, %r47, -1022;
$L__BB3_4:
	add.f64 	%fd13, %fd107, 0dBFF0000000000000;
	add.f64 	%fd14, %fd107, 0d3FF0000000000000;
	rcp.approx.ftz.f64 	%fd15, %fd14;
	neg.f64 	%fd16, %fd14;
	fma.rn.f64 	%fd17, %fd16, %fd15, 0d3FF0000000000000;
	fma.rn.f64 	%fd18, %fd17, %fd17, %fd17;
	fma.rn.f64 	%fd19, %fd18, %fd15, %fd15;
	mul.f64 	%fd20, %fd13, %fd19;
	fma.rn.f64 	%fd21, %fd13, %fd19, %fd20;
	mul.f64 	%fd22, %fd21, %fd21;
	fma.rn.f64 	%fd23, %fd22, 0d3EB0F5FF7D2CAFE2, 0d3ED0F5D241AD3B5A;
	fma.rn.f64 	%fd24, %fd23, %fd22, 0d3EF3B20A75488A3F;
	fma.rn.f64 	%fd25, %fd24, %fd22, 0d3F1745CDE4FAECD5;
	fma.rn.f64 	%fd26, %fd25, %fd22, 0d3F3C71C7258A578B;
	fma.rn.f64 	%fd27, %fd26, %fd22, 0d3F6249249242B910;
	fma.rn.f64 	%fd28, %fd27, %fd22, 0d3F89999999999DFB;
	sub.f64 	%fd29, %fd13, %fd21;
	add.f64 	%fd30, %fd29, %fd29;
	neg.f64 	%fd31, %fd21;
	fma.rn.f64 	%fd32, %fd31, %fd13, %fd30;
	mul.f64 	%fd33, %fd19, %fd32;
	fma.rn.f64 	%fd34, %fd22, %fd28, 0d3FB5555555555555;
	mov.f64 	%fd35, 0d3FB5555555555555;
	sub.f64 	%fd36, %fd35, %fd34;
	fma.rn.f64 	%fd37, %fd22, %fd28, %fd36;
	add.f64 	%fd38, %fd37, 0dBC46A4CB00B9E7B0;
	add.f64 	%fd39, %fd34, %fd38;
	sub.f64 	%fd40, %fd34, %fd39;
	add.f64 	%fd41, %fd38, %fd40;
	mul.rn.f64 	%fd42, %fd21, %fd21;
	neg.f64 	%fd43, %fd42;
	fma.rn.f64 	%fd44, %fd21, %fd21, %fd43;
	{
	.reg .b32 %temp; 
	mov.b64 	{%r22, %temp}, %fd33;
	}
	{
	.reg .b32 %temp; 
	mov.b64 	{%temp, %r23}, %fd33;
	}
	add.s32 	%r24, %r23, 1048576;
	mov.b64 	%fd45, {%r22, %r24};
	fma.rn.f64 	%fd46, %fd21, %fd45, %fd44;
	mul.rn.f64 	%fd47, %fd42, %fd21;
	neg.f64 	%fd48, %fd47;
	fma.rn.f64 	%fd49, %fd42, %fd21, %fd48;
	fma.rn.f64 	%fd50, %fd42, %fd33, %fd49;
	fma.rn.f64 	%fd51, %fd46, %fd21, %fd50;
	mul.rn.f64 	%fd52, %fd39, %fd47;
	neg.f64 	%fd53, %fd52;
	fma.rn.f64 	%fd54, %fd39, %fd47, %fd53;
	fma.rn.f64 	%fd55, %fd39, %fd51, %fd54;
	fma.rn.f64 	%fd56, %fd41, %fd47, %fd55;
	add.f64 	%fd57, %fd52, %fd56;
	sub.f64 	%fd58, %fd52, %fd57;
	add.f64 	%fd59, %fd56, %fd58;
	add.f64 	%fd60, %fd21, %fd57;
	sub.f64 	%fd61, %fd21, %fd60;
	add.f64 	%fd62, %fd57, %fd61;
	add.f64 	%fd63, %fd59, %fd62;
	add.f64 	%fd64, %fd33, %fd63;
	add.f64 	%fd65, %fd60, %fd64;
	sub.f64 	%fd66, %fd60, %fd65;
	add.f64 	%fd67, %fd64, %fd66;
	xor.b32  	%r25, %r48, -2147483648;
	mov.b32 	%r26, 1127219200;
	mov.b64 	%fd68, {%r25, %r26};
	mov.b32 	%r27, -2147483648;
	mov.b64 	%fd69, {%r27, %r26};
	sub.f64 	%fd70, %fd68, %fd69;
	fma.rn.f64 	%fd71, %fd70, 0d3FE62E42FEFA39EF, %fd65;
	fma.rn.f64 	%fd72, %fd70, 0dBFE62E42FEFA39EF, %fd71;
	sub.f64 	%fd73, %fd72, %fd65;
	sub.f64 	%fd74, %fd67, %fd73;
	fma.rn.f64 	%fd75, %fd70, 0d3C7ABC9E3B39803F, %fd74;
	add.f64 	%fd76, %fd71, %fd75;
	sub.f64 	%fd77, %fd71, %fd76;
	add.f64 	%fd78, %fd75, %fd77;
	{
	.reg .b32 %temp; 
	mov.b64 	{%temp, %r28}, %fd11;
	}
	{
	.reg .b32 %temp; 
	mov.b64 	{%r29, %temp}, %fd11;
	}
	shl.b32 	%r30, %r28, 1;
	setp.gt.u32 	%p3, %r30, -33554433;
	and.b32  	%r31, %r28, -15728641;
	selp.b32 	%r32, %r31, %r28, %p3;
	mov.b64 	%fd79, {%r29, %r32};
	mul.rn.f64 	%fd80, %fd76, %fd79;
	neg.f64 	%fd81, %fd80;
	fma.rn.f64 	%fd82, %fd76, %fd79, %fd81;
	fma.rn.f64 	%fd83, %fd78, %fd79, %fd82;
	add.f64 	%fd4, %fd80, %fd83;
	sub.f64 	%fd84, %fd80, %fd4;
	add.f64 	%fd5, %fd83, %fd84;
	fma.rn.f64 	%fd85, %fd4, 0d3FF71547652B82FE, 0d4338000000000000;
	{
	.reg .b32 %temp; 
	mov.b64 	{%r13, %temp}, %fd85;
	}
	mov.f64 	%fd86, 0dC338000000000000;
	add.rn.f64 	%fd87, %fd85, %fd86;
	fma.rn.f64 	%fd88, %fd87, 0dBFE62E42FEFA39EF, %fd4;
	fma.rn.f64 	%fd89, %fd87, 0dBC7ABC9E3B39803F, %fd88;
	fma.rn.f64 	%fd90, %fd89, 0d3E5ADE1569CE2BDF, 0d3E928AF3FCA213EA;
	fma.rn.f64 	%fd91, %fd90, %fd89, 0d3EC71DEE62401315;
	fma.rn.f64 	%fd92, %fd91, %fd89, 0d3EFA01997C89EB71;
	fma.rn.f64 	%fd93, %fd92, %fd89, 0d3F2A01A014761F65;
	fma.rn.f64 	%fd94, %fd93, %fd89, 0d3F56C16C1852B7AF;
	fma.rn.f64 	%fd95, %fd94, %fd89, 0d3F81111111122322;
	fma.rn.f64 	%fd96, %fd95, %fd89, 0d3FA55555555502A1;
	fma.rn.f64 	%fd97, %fd96, %fd89, 0d3FC5555555555511;
	fma.rn.f64 	%fd98, %fd97, %fd89, 0d3FE000000000000B;
	fma.rn.f64 	%fd99, %fd98, %fd89, 0d3FF0000000000000;
	fma.rn.f64 	%fd100, %fd99, %fd89, 0d3FF0000000000000;
	{
	.reg .b32 %temp; 
	mov.b64 	{%r14, %temp}, %fd100;
	}
	{
	.reg .b32 %temp; 
	mov.b64 	{%temp, %r15}, %fd100;
	}
	shl.b32 	%r33, %r13, 20;
	add.s32 	%r34, %r33, %r15;
	mov.b64 	%fd108, {%r14, %r34};
	{
	.reg .b32 %temp; 
	mov.b64 	{%temp, %r35}, %fd4;
	}
	mov.b32 	%f2, %r35;
	abs.f32 	%f1, %f2;
	setp.lt.f32 	%p4, %f1, 0f4086232B;
	@%p4 bra 	$L__BB3_7;
	setp.lt.f64 	%p5, %fd4, 0d0000000000000000;
	add.f64 	%fd101, %fd4, 0d7FF0000000000000;
	selp.f64 	%fd108, 0d0000000000000000, %fd101, %p5;
	setp.geu.f32 	%p6, %f1, 0f40874800;
	@%p6 bra 	$L__BB3_7;
	shr.u32 	%r36, %r13, 31;
	add.s32 	%r37, %r13, %r36;
	shr.s32 	%r38, %r37, 1;
	shl.b32 	%r39, %r38, 20;
	add.s32 	%r40, %r15, %r39;
	mov.b64 	%fd102, {%r14, %r40};
	sub.s32 	%r41, %r13, %r38;
	shl.b32 	%r42, %r41, 20;
	add.s32 	%r43, %r42, 1072693248;
	mov.b32 	%r44, 0;
	mov.b64 	%fd103, {%r44, %r43};
	mul.f64 	%fd108, %fd103, %fd102;
$L__BB3_7:
	abs.f64 	%fd104, %fd108;
	setp.eq.f64 	%p7, %fd104, 0d7FF0000000000000;
	fma.rn.f64 	%fd105, %fd108, %fd5, %fd108;
	selp.f64 	%fd106, %fd108, %fd105, %p7;
	st.param.f64 	[func_retval0], %fd106;
	ret;

}


// ===== COMPILED SASS (sm_100) =====

	.target	sm_100

	.elftype	@"ET_EXEC"


//--------------------- .note.nv.tkinfo           --------------------------
	.section	.note.nv.tkinfo,"",@"SHT_NOTE"
	.sectionflags	@"SHF_NOTE_NV_TKINFO"
	.tkinfo
        /*0018*/ 	.word	0x00000002
        /*0030*/ 	.string	""
        /*0030*/ 	.string	"ptxas"
        /*0030*/ 	.string	"Cuda compilation tools, release 13.0, V13.0.88"
        /*0030*/ 	.string	"Build cuda_13.0.r13.0/compiler.36424714_0"
        /*0030*/ 	.string	"-arch sm_100 -m 64 "



//--------------------- .note.nv.cuinfo           --------------------------
	.section	.note.nv.cuinfo,"",@"SHT_NOTE"
	.sectionflags	@"SHF_NOTE_NV_CUINFO"
        /*0018*/ 	.short	0x0002
        /*001a*/ 	.short	0x0064
        /*001c*/ 	.short	0x0082
	.zero		2


//--------------------- .nv.info                  --------------------------
	.section	.nv.info,"",@"SHT_CUDA_INFO"
	.align	4


	//----- nvinfo : EIATTR_REGCOUNT
	.align		4
        /*0000*/ 	.byte	0x04, 0x2f
        /*0002*/ 	.short	(.L_3 - .L_2)
	.align		4
.L_2:
        /*0004*/ 	.word	index@(_Z9greyscalePK6uchar4PS_mm)
        /*0008*/ 	.word	0x0000000e


	//----- nvinfo : EIATTR_FRAME_SIZE
	.align		4
.L_3:
        /*000c*/ 	.byte	0x04, 0x11
        /*000e*/ 	.short	(.L_5 - .L_4)
	.align		4
.L_4:
        /*0010*/ 	.word	index@(_Z9greyscalePK6uchar4PS_mm)
        /*0014*/ 	.word	0x00000000


	//----- nvinfo : EIATTR_REGCOUNT
	.align		4
.L_5:
        /*0018*/ 	.byte	0x04, 0x2f
        /*001a*/ 	.short	(.L_7 - .L_6)
	.align		4
.L_6:
        /*001c*/ 	.word	index@(_Z8vignettePK6uchar4PS_mmd)
        /*0020*/ 	.word	0x00000020


	//----- nvinfo : EIATTR_FRAME_SIZE
	.align		4
.L_7:
        /*0024*/ 	.byte	0x04, 0x11
        /*0026*/ 	.short	(.L_9 - .L_8)
	.align		4
.L_8:
        /*0028*/ 	.word	index@($_Z8vignettePK6uchar4PS_mmd$__internal_trig_reduction_slowpathd)
        /*002c*/ 	.word	0x00000028


	//----- nvinfo : EIATTR_FRAME_SIZE
	.align		4
.L_9:
        /*0030*/ 	.byte	0x04, 0x11
        /*0032*/ 	.short	(.L_11 - .L_10)
	.align		4
.L_10:
        /*0034*/ 	.word	index@($_Z8vignettePK6uchar4PS_mmd$__internal_accurate_pow)
        /*0038*/ 	.word	0x00000028


	//----- nvinfo : EIATTR_FRAME_SIZE
	.align		4
.L_11:
        /*003c*/ 	.byte	0x04, 0x11
        /*003e*/ 	.short	(.L_13 - .L_12)
	.align		4
.L_12:
        /*0040*/ 	.word	index@($__internal_1_$__cuda_sm20_dsqrt_rn_f64_mediumpath_v1)
        /*0044*/ 	.word	0x00000028


	//----- nvinfo : EIATTR_FRAME_SIZE
	.align		4
.L_13:
        /*0048*/ 	.byte	0x04, 0x11
        /*004a*/ 	.short	(.L_15 - .L_14)
	.align		4
.L_14:
        /*004c*/ 	.word	index@($__internal_0_$__cuda_sm20_div_rn_f64_full)
        /*0050*/ 	.word	0x00000028


	//----- nvinfo : EIATTR_FRAME_SIZE
	.align		4
.L_15:
        /*0054*/ 	.byte	0x04, 0x11
        /*0056*/ 	.short	(.L_17 - .L_16)
	.align		4
.L_16:
        /*0058*/ 	.word	index@(_Z8vignettePK6uchar4PS_mmd)
        /*005c*/ 	.word	0x00000028


	//----- nvinfo : EIATTR_MIN_STACK_SIZE
	.align		4
.L_17:
        /*0060*/ 	.byte	0x04, 0x12
        /*0062*/ 	.short	(.L_19 - .L_18)
	.align		4
.L_18:
        /*0064*/ 	.word	index@(_Z8vignettePK6uchar4PS_mmd)
        /*0068*/ 	.word	0x00000028


	//----- nvinfo : EIATTR_MIN_STACK_SIZE
	.align		4
.L_19:
        /*006c*/ 	.byte	0x04, 0x12
        /*006e*/ 	.short	(.L_21 - .L_20)
	.align		4
.L_20:
        /*0070*/ 	.word	index@(_Z9greyscalePK6uchar4PS_mm)
        /*0074*/ 	.word	0x00000000
.L_21:


//--------------------- .nv.compat                --------------------------
	.section	.nv.compat,"",@"SHT_CUDA_COMPAT_INFO"
	.align	4
        /*0000*/ 	.byte	0x02, 0x09, 0x00, 0x00, 0x02, 0x02, 0x01, 0x00, 0x02, 0x05, 0x05, 0x00, 0x03, 0x07, 0x01, 0x01
        /*0010*/ 	.byte	0x02, 0x03, 0x00, 0x00, 0x02, 0x06, 0x01, 0x00, 0x04, 0x0b, 0x08, 0x00, 0x01, 0x00, 0x00, 0x00
        /*0020*/ 	.byte	0x00, 0x00, 0x00, 0x00


//--------------------- .nv.info._Z8vignettePK6uchar4PS_mmd --------------------------
	.section	.nv.info._Z8vignettePK6uchar4PS_mmd,"",@"SHT_CUDA_INFO"
	.sectionflags	@""
	.align	4


	//----- nvinfo : EIATTR_CUDA_API_VERSION
	.align		4
        /*0000*/ 	.byte	0x04, 0x37
        /*0002*/ 	.short	(.L_23 - .L_22)
.L_22:
        /*0004*/ 	.word	0x00000082


	//----- nvinfo : EIATTR_KPARAM_INFO
	.align		4
.L_23:
        /*0008*/ 	.byte	0x04, 0x17
        /*000a*/ 	.short	(.L_25 - .L_24)
.L_24:
        /*000c*/ 	.word	0x00000000
        /*0010*/ 	.short	0x0004
        /*0012*/ 	.short	0x0020
        /*0014*/ 	.byte	0x00, 0xf0, 0x21, 0x00


	//----- nvinfo : EIATTR_KPARAM_INFO
	.align		4
.L_25:
        /*0018*/ 	.byte	0x04, 0x17
        /*001a*/ 	.short	(.L_27 - .L_26)
.L_26:
        /*001c*/ 	.word	0x00000000
        /*0020*/ 	.short	0x0003
        /*0022*/ 	.short	0x0018
        /*0024*/ 	.byte	0x00, 0xf0, 0x21, 0x00


	//----- nvinfo : EIATTR_KPARAM_INFO
	.align		4
.L_27:
        /*0028*/ 	.byte	0x04, 0x17
        /*002a*/ 	.short	(.L_29 - .L_28)
.L_28:
        /*002c*/ 	.word	0x00000000
        /*0030*/ 	.short	0x0002
        /*0032*/ 	.short	0x0010
        /*0034*/ 	.byte	0x00, 0xf0, 0x21, 0x00


	//----- nvinfo : EIATTR_KPARAM_INFO
	.align		4
.L_29:
        /*0038*/ 	.byte	0x04, 0x17
        /*003a*/ 	.short	(.L_31 - .L_30)
.L_30:
        /*003c*/ 	.word	0x00000000
        /*0040*/ 	.short	0x0001
        /*0042*/ 	.short	0x0008
        /*0044*/ 	.byte	0x00, 0xf5, 0x21, 0x00


	//----- nvinfo : EIATTR_KPARAM_INFO
	.align		4
.L_31:
        /*0048*/ 	.byte	0x04, 0x17
        /*004a*/ 	.short	(.L_33 - .L_32)
.L_32:
        /*004c*/ 	.word	0x00000000
        /*0050*/ 	.short	0x0000
        /*0052*/ 	.short	0x0000
        /*0054*/ 	.byte	0x00, 0xf5, 0x21, 0x00


	//----- nvinfo : EIATTR_SPARSE_MMA_MASK
	.align		4
.L_33:
        /*0058*/ 	.byte	0x03, 0x50
        /*005a*/ 	.short	0x0000


	//----- nvinfo : EIATTR_MAXREG_COUNT
	.align		4
        /*005c*/ 	.byte	0x03, 0x1b
        /*005e*/ 	.short	0x00ff


	//----- nvinfo : EIATTR_MERCURY_ISA_VERSION
	.align		4
        /*0060*/ 	.byte	0x03, 0x5f
        /*0062*/ 	.short	0x0101


	//----- nvinfo : EIATTR_UNUSED_LOAD_BYTE_OFFSET
	.align		4
        /*0064*/ 	.byte	0x04, 0x44
        /*0066*/ 	.short	(.L_35 - .L_34)


	//   ....[0]....
.L_34:
        /*0068*/ 	.word	0x00000b70
        /*006c*/ 	.word	0x00000007


	//----- nvinfo : EIATTR_VRC_CTA_INIT_COUNT
	.align		4
.L_35:
        /*0070*/ 	.byte	0x02, 0x4a
	.zero		1
	.zero		1


	//----- nvinfo : EIATTR_EXIT_INSTR_OFFSETS
	.align		4
        /*0074*/ 	.byte	0x04, 0x1c
        /*0076*/ 	.short	(.L_37 - .L_36)


	//   ....[0]....
.L_36:
        /*0078*/ 	.word	0x00000100


	//   ....[1]....
        /*007c*/ 	.word	0x00000da0


	//----- nvinfo : EIATTR_CRS_STACK_SIZE
	.align		4
.L_37:
        /*0080*/ 	.byte	0x04, 0x1e
        /*0082*/ 	.short	(.L_39 - .L_38)
.L_38:
        /*0084*/ 	.word	0x00000000


	//----- nvinfo : EIATTR_CBANK_PARAM_SIZE
	.align		4
.L_39:
        /*0088*/ 	.byte	0x03, 0x19
        /*008a*/ 	.short	0x0028


	//----- nvinfo : EIATTR_PARAM_CBANK
	.align		4
        /*008c*/ 	.byte	0x04, 0x0a
        /*008e*/ 	.short	(.L_41 - .L_40)
	.align		4
.L_40:
        /*0090*/ 	.word	index@(.nv.constant0._Z8vignettePK6uchar4PS_mmd)
        /*0094*/ 	.short	0x0380
        /*0096*/ 	.short	0x0028


	//----- nvinfo : EIATTR_SW_WAR
	.align		4
.L_41:
        /*0098*/ 	.byte	0x04, 0x36
        /*009a*/ 	.short	(.L_43 - .L_42)
.L_42:
        /*009c*/ 	.word	0x00000008
.L_43:


//--------------------- .nv.info._Z9greyscalePK6uchar4PS_mm --------------------------
	.section	.nv.info._Z9greyscalePK6uchar4PS_mm,"",@"SHT_CUDA_INFO"
	.sectionflags	@""
	.align	4


	//----- nvinfo : EIATTR_CUDA_API_VERSION
	.align		4
        /*0000*/ 	.byte	0x04, 0x37
        /*0002*/ 	.short	(.L_45 - .L_44)
.L_44:
        /*0004*/ 	.word	0x00000082


	//----- nvinfo : EIATTR_KPARAM_INFO
	.align		4
.L_45:
        /*0008*/ 	.byte	0x04, 0x17
        /*000a*/ 	.short	(.L_47 - .L_46)
.L_46:
        /*000c*/ 	.word	0x00000000
        /*0010*/ 	.short	0x0003
        /*0012*/ 	.short	0x0018
        /*0014*/ 	.byte	0x00, 0xf0, 0x21, 0x00


	//----- nvinfo : EIATTR_KPARAM_INFO
	.align		4
.L_47:
        /*0018*/ 	.byte	0x04, 0x17
        /*001a*/ 	.short	(.L_49 - .L_48)
.L_48:
        /*001c*/ 	.word	0x00000000
        /*0020*/ 	.short	0x0002
        /*0022*/ 	.short	0x0010
        /*0024*/ 	.byte	0x00, 0xf0, 0x21, 0x00


	//----- nvinfo : EIATTR_KPARAM_INFO
	.align		4
.L_49:
        /*0028*/ 	.byte	0x04, 0x17
        /*002a*/ 	.short	(.L_51 - .L_50)
.L_50:
        /*002c*/ 	.word	0x00000000
        /*0030*/ 	.short	0x0001
        /*0032*/ 	.short	0x0008
        /*0034*/ 	.byte	0x00, 0xf5, 0x21, 0x00


	//----- nvinfo : EIATTR_KPARAM_INFO
	.align		4
.L_51:
        /*0038*/ 	.byte	0x04, 0x17
        /*003a*/ 	.short	(.L_53 - .L_52)
.L_52:
        /*003c*/ 	.word	0x00000000
        /*0040*/ 	.short	0x0000
        /*0042*/ 	.short	0x0000
        /*0044*/ 	.byte	0x00, 0xf5, 0x21, 0x00


	//----- nvinfo : EIATTR_SPARSE_MMA_MASK
	.align		4
.L_53:
        /*0048*/ 	.byte	0x03, 0x50
        /*004a*/ 	.short	0x0000


	//----- nvinfo : EIATTR_MAXREG_COUNT
	.align		4
        /*004c*/ 	.byte	0x03, 0x1b
        /*004e*/ 	.short	0x00ff


	//----- nvinfo : EIATTR_MERCURY_ISA_VERSION
	.align		4
        /*0050*/ 	.byte	0x03, 0x5f
        /*0052*/ 	.short	0x0101


	//----- nvinfo : EIATTR_UNUSED_LOAD_BYTE_OFFSET
	.align		4
        /*0054*/ 	.byte	0x04, 0x44
        /*0056*/ 	.short	(.L_55 - .L_54)


	//   ....[0]....
.L_54:
        /*0058*/ 	.word	0x00000140
        /*005c*/ 	.word	0x00000007


	//----- nvinfo : EIATTR_VRC_CTA_INIT_COUNT
	.align		4
.L_55:
        /*0060*/ 	.byte	0x02, 0x4a
	.zero		1
	.zero		1


	//----- nvinfo : EIATTR_EXIT_INSTR_OFFSETS
	.align		4
        /*0064*/ 	.byte	0x04, 0x1c
        /*0066*/ 	.short	(.L_57 - .L_56)


	//   ....[0]....
.L_56:
        /*0068*/ 	.word	0x000000f0


	//   ....[1]....
        /*006c*/ 	.word	0x000002a0


	//----- nvinfo : EIATTR_CBANK_PARAM_SIZE
	.align		4
.L_57:
        /*0070*/ 	.byte	0x03, 0x19
        /*0072*/ 	.short	0x0020


	//----- nvinfo : EIATTR_PARAM_CBANK
	.align		4
        /*0074*/ 	.byte	0x04, 0x0a
        /*0076*/ 	.short	(.L_59 - .L_58)
	.align		4
.L_58:
        /*0078*/ 	.word	index@(.nv.constant0._Z9greyscalePK6uchar4PS_mm)
        /*007c*/ 	.short	0x0380
        /*007e*/ 	.short	0x0020


	//----- nvinfo : EIATTR_SW_WAR
	.align		4
.L_59:
        /*0080*/ 	.byte	0x04, 0x36
        /*0082*/ 	.short	(.L_61 - .L_60)
.L_60:
        /*0084*/ 	.word	0x00000008
.L_61:


//--------------------- .nv.callgraph             --------------------------
	.section	.nv.callgraph,"",@"SHT_CUDA_CALLGRAPH"
	.align	4
	.sectionentsize	8
	.align		4
        /*0000*/ 	.word	0x00000000
	.align		4
        /*0004*/ 	.word	0xffffffff
	.align		4
        /*0008*/ 	.word	0x00000000
	.align		4
        /*000c*/ 	.word	0xfffffffe
	.align		4
        /*0010*/ 	.word	0x00000000
	.align		4
        /*0014*/ 	.word	0xfffffffd
	.align		4
        /*0018*/ 	.word	0x00000000
	.align		4
        /*001c*/ 	.word	0xfffffffc


//--------------------- .nv.constant4             --------------------------
	.section	.nv.constant4,"a",@progbits
	.align	8
	.align		8
.nv.constant4:
        /*0000*/ 	.dword	__cudart_i2opi_d
	.align		8
        /*0008*/ 	.dword	__cudart_sin_cos_coeffs


//--------------------- .text._Z8vignettePK6uchar4PS_mmd --------------------------
	.section	.text._Z8vignettePK6uchar4PS_mmd,"ax",@progbits
	.align	128
        .global         _Z8vignettePK6uchar4PS_mmd
        .type           _Z8vignettePK6uchar4PS_mmd,@function
        .size           _Z8vignettePK6uchar4PS_mmd,(.L_x_35 - _Z8vignettePK6uchar4PS_mmd)
        .other          _Z8vignettePK6uchar4PS_mmd,@"STO_CUDA_ENTRY STV_DEFAULT"
_Z8vignettePK6uchar4PS_mmd:
.text._Z8vignettePK6uchar4PS_mmd:
[----:B------:R-:W0:Y:S01]  /*0000*/  LDC R1, c[0x0][0x37c] ;  /* 0x0000df00ff017b82 */ /* 0x000e220000000800 */
[----:B------:R-:W1:Y:S01]  /*0010*/  S2R R28, SR_CTAID.Y ;  /* 0x00000000001c7919 */ /* 0x000e620000002600 */
[----:B------:R-:W2:Y:S01]  /*0020*/  LDCU UR8, c[0x0][0x360] ;  /* 0x00006c00ff0877ac */ /* 0x000ea20008000800 */
[----:B0-----:R-:W-:Y:S01]  /*0030*/  VIADD R1, R1, 0xffffffd8 ;  /* 0xffffffd801017836 */ /* 0x001fe20000000000 */
[----:B------:R-:W1:Y:S01]  /*0040*/  S2R R3, SR_TID.Y ;  /* 0x0000000000037919 */ /* 0x000e620000002200 */
[----:B------:R-:W1:Y:S01]  /*0050*/  LDCU UR9, c[0x0][0x364] ;  /* 0x00006c80ff0977ac */ /* 0x000e620008000800 */
[----:B------:R-:W2:Y:S01]  /*0060*/  S2R R7, SR_CTAID.X ;  /* 0x0000000000077919 */ /* 0x000ea20000002500 */
[----:B------:R-:W0:Y:S01]  /*0070*/  LDCU.128 UR4, c[0x0][0x390] ;  /* 0x00007200ff0477ac */ /* 0x000e220008000c00 */
[----:B------:R-:W2:Y:S01]  /*0080*/  S2R R0, SR_TID.X ;  /* 0x0000000000007919 */ /* 0x000ea20000002100 */
[----:B-1----:R-:W-:-:S05]  /*0090*/  IMAD R28, R28, UR9, R3 ;  /* 0x000000091c1c7c24 */ /* 0x002fca000f8e0203 */
[----:B0-----:R-:W-:Y:S01]  /*00a0*/  ISETP.GE.U32.AND P0, PT, R28, UR4, PT ;  /* 0x000000041c007c0c */ /* 0x001fe2000bf06070 */
[----:B--2---:R-:W-:-:S03]  /*00b0*/  IMAD R7, R7, UR8, R0 ;  /* 0x0000000807077c24 */ /* 0x004fc6000f8e0200 */
[----:B------:R-:W-:Y:S02]  /*00c0*/  ISETP.GE.U32.AND.EX P0, PT, RZ, UR5, PT, P0 ;  /* 0x00000005ff007c0c */ /* 0x000fe4000bf06100 */
[----:B------:R-:W-:Y:S02]  /*00d0*/  ISETP.GE.U32.AND P1, PT, R7, UR6, PT ;  /* 0x0000000607007c0c */ /* 0x000fe4000bf26070 */
[----:B------:R-:W-:-:S04]  /*00e0*/  SHF.R.S32.HI R0, RZ, 0x1f, R7 ;  /* 0x0000001fff007819 */ /* 0x000fc80000011407 */
[----:B------:R-:W-:-:S13]  /*00f0*/  ISETP.GE.U32.OR.EX P0, PT, R0, UR7, P0, P1 ;  /* 0x0000000700007c0c */ /* 0x000fda0008706510 */
[----:B------:R-:W-:Y:S05]  /*0100*/  @P0 EXIT ;  /* 0x000000000000094d */ /* 0x000fea0003800000 */
[----:B------:R-:W-:Y:S01]  /*0110*/  USHF.R.U64 UR4, UR4, 0x1, UR5 ;  /* 0x0000000104047899 */ /* 0x000fe20008001205 */
[----:B------:R-:W-:Y:S01]  /*0120*/  I2F.F64 R2, R7 ;  /* 0x0000000700027312 */ /* 0x000fe20000201c00 */
[----:B------:R-:W-:Y:S01]  /*0130*/  USHF.R.U32.HI UR5, URZ, 0x1, UR5 ;  /* 0x00000001ff057899 */ /* 0x000fe20008011605 */
[----:B------:R-:W-:Y:S01]  /*0140*/  BSSY.RECONVERGENT B0, `(.L_x_0) ;  /* 0x000000b000007945 */ /* 0x000fe20003800200 */
[----:B------:R-:W-:-:S07]  /*0150*/  MOV R0, 0x1f0 ;  /* 0x000001f000007802 */ /* 0x000fce0000000f00 */
[----:B------:R-:W0:Y:S01]  /*0160*/  I2F.F64.U64 R26, UR4 ;  /* 0x00000004001a7d12 */ /* 0x000e220008301800 */
[----:B------:R-:W-:Y:S01]  /*0170*/  UMOV UR4, URZ ;  /* 0x000000ff00047c82 */ /* 0x000fe20008000000 */
[----:B------:R-:W-:Y:S01]  /*0180*/  UMOV UR5, 0x40000000 ;  /* 0x4000000000057882 */ /* 0x000fe20000000000 */
[----:B0-----:R-:W-:Y:S01]  /*0190*/  DADD R26, R26, -R2 ;  /* 0x000000001a1a7229 */ /* 0x001fe20000000802 */
[----:B------:R-:W-:-:S07]  /*01a0*/  IMAD R2, R28, UR6, R7 ;  /* 0x000000061c027c24 */ /* 0x000fce000f8e0207 */
[----:B------:R-:W-:-:S10]  /*01b0*/  DADD R4, -RZ, |R26| ;  /* 0x00000000ff047229 */ /* 0x000fd4000000051a */
[----:B------:R-:W-:Y:S02]  /*01c0*/  IMAD.MOV.U32 R16, RZ, RZ, R4 ;  /* 0x000000ffff107224 */ /* 0x000fe400078e0004 */
[----:B------:R-:W-:-:S07]  /*01d0*/  IMAD.MOV.U32 R3, RZ, RZ, R5 ;  /* 0x000000ffff037224 */ /* 0x000fce00078e0005 */
[----:B------:R-:W-:Y:S05]  /*01e0*/  CALL.REL.NOINC `($_Z8vignettePK6uchar4PS_mmd$__internal_accurate_pow) ;  /* 0x0000001400107944 */ /* 0x000fea0003c00000 */
[----:B------:R-:W-:Y:S05]  /*01f0*/  BSYNC.RECONVERGENT B0 ;  /* 0x0000000000007941 */ /* 0x000fea0003800200 */
.L_x_0:
[----:B------:R-:W0:Y:S01]  /*0200*/  LDCU.64 UR6, c[0x0][0x398] ;  /* 0x00007300ff0677ac */ /* 0x000e220008000a00 */
[C---:B------:R-:W-:Y:S01]  /*0210*/  DADD R4, R26.reuse, 2 ;  /* 0x400000001a047429 */ /* 0x040fe20000000000 */
[----:B------:R-:W-:Y:S01]  /*0220*/  I2F.F64.U32 R28, R28 ;  /* 0x0000001c001c7312 */ /* 0x000fe20000201800 */
[----:B------:R-:W-:Y:S01]  /*0230*/  DSETP.NEU.AND P1, PT, R26, RZ, PT ;  /* 0x000000ff1a00722a */ /* 0x000fe20003f2d000 */
[----:B------:R-:W-:Y:S01]  /*0240*/  BSSY.RECONVERGENT B0, `(.L_x_1) ;  /* 0x0000014000007945 */ /* 0x000fe20003800200 */
[----:B------:R-:W-:Y:S01]  /*0250*/  MOV R0, 0x380 ;  /* 0x0000038000007802 */ /* 0x000fe20000000f00 */
[----:B------:R-:W-:-:S05]  /*0260*/  UMOV UR5, 0x40000000 ;  /* 0x4000000000057882 */ /* 0x000fca0000000000 */
[----:B------:R-:W-:-:S04]  /*0270*/  LOP3.LUT R4, R5, 0x7ff00000, RZ, 0xc0, !PT ;  /* 0x7ff0000005047812 */ /* 0x000fc800078ec0ff */
[----:B------:R-:W-:Y:S02]  /*0280*/  ISETP.NE.AND P0, PT, R4, 0x7ff00000, PT ;  /* 0x7ff000000400780c */ /* 0x000fe40003f05270 */
[----:B------:R-:W-:Y:S01]  /*0290*/  @!P1 CS2R R6, SRZ ;  /* 0x0000000000069805 */ /* 0x000fe2000001ff00 */
[----:B0-----:R-:W-:Y:S01]  /*02a0*/  USHF.R.U64 UR6, UR6, 0x1, UR7 ;  /* 0x0000000106067899 */ /* 0x001fe20008001207 */
[----:B------:R-:W-:Y:S01]  /*02b0*/  DSETP.NEU.AND P1, PT, R26, 1, PT ;  /* 0x3ff000001a00742a */ /* 0x000fe20003f2d000 */
[----:B------:R-:W-:-:S08]  /*02c0*/  USHF.R.U32.HI UR7, URZ, 0x1, UR7 ;  /* 0x00000001ff077899 */ /* 0x000fd00008011607 */
[----:B------:R-:W-:Y:S01]  /*02d0*/  DSETP.NEU.OR P0, PT, |R26|, +INF , P0 ;  /* 0x7ff000001a00742a */ /* 0x000fe2000070d600 */
[----:B------:R-:W0:-:S13]  /*02e0*/  I2F.F64.U64 R4, UR6 ;  /* 0x0000000600047d12 */ /* 0x000e1a0008301800 */
[----:B------:R-:W-:Y:S01]  /*02f0*/  @!P0 IMAD.MOV.U32 R6, RZ, RZ, 0x0 ;  /* 0x00000000ff068424 */ /* 0x000fe200078e00ff */
[----:B0-----:R-:W-:Y:S01]  /*0300*/  DADD R4, -R28, R4 ;  /* 0x000000001c047229 */ /* 0x001fe20000000104 */
[----:B------:R-:W-:-:S03]  /*0310*/  @!P0 IMAD.MOV.U32 R7, RZ, RZ, 0x7ff00000 ;  /* 0x7ff00000ff078424 */ /* 0x000fc600078e00ff */
[----:B------:R-:W-:Y:S02]  /*0320*/  FSEL R26, R6, RZ, P1 ;  /* 0x000000ff061a7208 */ /* 0x000fe40000800000 */
[----:B------:R-:W-:Y:S02]  /*0330*/  FSEL R27, R7, 1.875, P1 ;  /* 0x3ff00000071b7808 */ /* 0x000fe40000800000 */
[----:B------:R-:W-:-:S10]  /*0340*/  DADD R8, -RZ, |R4| ;  /* 0x00000000ff087229 */ /* 0x000fd40000000504 */
[----:B------:R-:W-:Y:S02]  /*0350*/  IMAD.MOV.U32 R16, RZ, RZ, R8 ;  /* 0x000000ffff107224 */ /* 0x000fe400078e0008 */
[----:B------:R-:W-:-:S07]  /*0360*/  IMAD.MOV.U32 R3, RZ, RZ, R9 ;  /* 0x000000ffff037224 */ /* 0x000fce00078e0009 */
[----:B------:R-:W-:Y:S05]  /*0370*/  CALL.REL.NOINC `($_Z8vignettePK6uchar4PS_mmd$__internal_accurate_pow) ;  /* 0x0000001000ac7944 */ /* 0x000fea0003c00000 */
[----:B------:R-:W-:Y:S05]  /*0380*/  BSYNC.RECONVERGENT B0 ;  /* 0x0000000000007941 */ /* 0x000fea0003800200 */
.L_x_1:
[C---:B------:R-:W-:Y:S01]  /*0390*/  DADD R8, R4.reuse, 2 ;  /* 0x4000000004087429 */ /* 0x040fe20000000000 */
[----:B------:R-:W-:Y:S01]  /*03a0*/  BSSY.RECONVERGENT B0, `(.L_x_2) ;  /* 0x000001e000007945 */ /* 0x000fe20003800200 */
[----:B------:R-:W-:-:S08]  /*03b0*/  DSETP.NEU.AND P1, PT, R4, RZ, PT ;  /* 0x000000ff0400722a */ /* 0x000fd00003f2d000 */
[----:B------:R-:W-:Y:S01]  /*03c0*/  LOP3.LUT R8, R9, 0x7ff00000, RZ, 0xc0, !PT ;  /* 0x7ff0000009087812 */ /* 0x000fe200078ec0ff */
[----:B------:R-:W-:-:S03]  /*03d0*/  IMAD.MOV.U32 R9, RZ, RZ, 0x3fd80000 ;  /* 0x3fd80000ff097424 */ /* 0x000fc600078e00ff */
[----:B------:R-:W-:Y:S01]  /*03e0*/  ISETP.NE.AND P0, PT, R8, 0x7ff00000, PT ;  /* 0x7ff000000800780c */ /* 0x000fe20003f05270 */
[----:B------:R-:W-:Y:S01]  /*03f0*/  IMAD.MOV.U32 R8, RZ, RZ, 0x0 ;  /* 0x00000000ff087424 */ /* 0x000fe200078e00ff */
[----:B------:R-:W-:Y:S01]  /*0400*/  @!P1 CS2R R6, SRZ ;  /* 0x0000000000069805 */ /* 0x000fe2000001ff00 */
[----:B------:R-:W-:-:S10]  /*0410*/  DSETP.NEU.AND P1, PT, R4, 1, PT ;  /* 0x3ff000000400742a */ /* 0x000fd40003f2d000 */
[----:B------:R-:W-:-:S14]  /*0420*/  DSETP.NEU.OR P0, PT, |R4|, +INF , P0 ;  /* 0x7ff000000400742a */ /* 0x000fdc000070d600 */
[----:B------:R-:W-:Y:S02]  /*0430*/  @!P0 IMAD.MOV.U32 R6, RZ, RZ, 0x0 ;  /* 0x00000000ff068424 */ /* 0x000fe400078e00ff */
[----:B------:R-:W-:-:S03]  /*0440*/  @!P0 IMAD.MOV.U32 R7, RZ, RZ, 0x7ff00000 ;  /* 0x7ff00000ff078424 */ /* 0x000fc600078e00ff */
[----:B------:R-:W-:Y:S02]  /*0450*/  FSEL R4, R6, RZ, P1 ;  /* 0x000000ff06047208 */ /* 0x000fe40000800000 */
[----:B------:R-:W-:-:S06]  /*0460*/  FSEL R5, R7, 1.875, P1 ;  /* 0x3ff0000007057808 */ /* 0x000fcc0000800000 */
[----:B------:R-:W-:-:S06]  /*0470*/  DADD R26, R26, R4 ;  /* 0x000000001a1a7229 */ /* 0x000fcc0000000004 */
[----:B------:R-:W0:Y:S04]  /*0480*/  MUFU.RSQ64H R5, R27 ;  /* 0x0000001b00057308 */ /* 0x000e280000001c00 */
[----:B------:R-:W-:-:S05]  /*0490*/  VIADD R4, R27, 0xfcb00000 ;  /* 0xfcb000001b047836 */ /* 0x000fca0000000000 */
[----:B------:R-:W-:Y:S01]  /*04a0*/  ISETP.GE.U32.AND P0, PT, R4, 0x7ca00000, PT ;  /* 0x7ca000000400780c */ /* 0x000fe20003f06070 */
[----:B0-----:R-:W-:-:S08]  /*04b0*/  DMUL R6, R4, R4 ;  /* 0x0000000404067228 */ /* 0x001fd00000000000 */
[----:B------:R-:W-:-:S08]  /*04c0*/  DFMA R6, R26, -R6, 1 ;  /* 0x3ff000001a06742b */ /* 0x000fd00000000806 */
[----:B------:R-:W-:Y:S02]  /*04d0*/  DFMA R8, R6, R8, 0.5 ;  /* 0x3fe000000608742b */ /* 0x000fe40000000008 */
[----:B------:R-:W-:-:S08]  /*04e0*/  DMUL R6, R4, R6 ;  /* 0x0000000604067228 */ /* 0x000fd00000000000 */
[----:B------:R-:W-:-:S08]  /*04f0*/  DFMA R10, R8, R6, R4 ;  /* 0x00000006080a722b */ /* 0x000fd00000000004 */
[----:B------:R-:W-:Y:S02]  /*0500*/  DMUL R12, R26, R10 ;  /* 0x0000000a1a0c7228 */ /* 0x000fe40000000000 */
[----:B------:R-:W-:Y:S02]  /*0510*/  VIADD R9, R11, 0xfff00000 ;  /* 0xfff000000b097836 */ /* 0x000fe40000000000 */
[----:B------:R-:W-:-:S04]  /*0520*/  IMAD.MOV.U32 R8, RZ, RZ, R10 ;  /* 0x000000ffff087224 */ /* 0x000fc800078e000a */
[----:B------:R-:W-:-:S08]  /*0530*/  DFMA R14, R12, -R12, R26 ;  /* 0x8000000c0c0e722b */ /* 0x000fd0000000001a */
[----:B------:R-:W-:Y:S01]  /*0540*/  DFMA R6, R14, R8, R12 ;  /* 0x000000080e06722b */ /* 0x000fe2000000000c */
[----:B------:R-:W-:Y:S10]  /*0550*/  @!P0 BRA `(.L_x_3) ;  /* 0x0000000000088947 */ /* 0x000ff40003800000 */
[----:B------:R-:W-:-:S07]  /*0560*/  MOV R0, 0x580 ;  /* 0x0000058000007802 */ /* 0x000fce0000000f00 */
[----:B------:R-:W-:Y:S05]  /*0570*/  CALL.REL.NOINC `($__internal_1_$__cuda_sm20_dsqrt_rn_f64_mediumpath_v1) ;  /* 0x0000000c00707944 */ /* 0x000fea0003c00000 */
.L_x_3:
[----:B------:R-:W-:Y:S05]  /*0580*/  BSYNC.RECONVERGENT B0 ;  /* 0x0000000000007941 */ /* 0x000fea0003800200 */
.L_x_2:
[----:B------:R-:W0:Y:S01]  /*0590*/  LDCU UR5, c[0x0][0x3a4] ;  /* 0x00007480ff0577ac */ /* 0x000e220008000800 */
[----:B------:R-:W1:Y:S01]  /*05a0*/  LDC.64 R10, c[0x0][0x3a0] ;  /* 0x0000e800ff0a7b82 */ /* 0x000e620000000a00 */
[----:B------:R-:W-:Y:S01]  /*05b0*/  IMAD.MOV.U32 R4, RZ, RZ, 0x1 ;  /* 0x00000001ff047424 */ /* 0x000fe200078e00ff */
[----:B------:R-:W-:Y:S01]  /*05c0*/  FSETP.GEU.AND P1, PT, |R7|, 6.5827683646048100446e-37, PT ;  /* 0x036000000700780b */ /* 0x000fe20003f2e200 */
[----:B------:R-:W-:Y:S01]  /*05d0*/  BSSY.RECONVERGENT B0, `(.L_x_4) ;  /* 0x0000013000007945 */ /* 0x000fe20003800200 */
[----:B0-----:R-:W1:Y:S03]  /*05e0*/  MUFU.RCP64H R5, UR5 ;  /* 0x0000000500057d08 */ /* 0x001e660008001800 */
[----:B-1----:R-:W-:-:S08]  /*05f0*/  DFMA R8, R4, -R10, 1 ;  /* 0x3ff000000408742b */ /* 0x002fd0000000080a */
[----:B------:R-:W-:-:S08]  /*0600*/  DFMA R8, R8, R8, R8 ;  /* 0x000000080808722b */ /* 0x000fd00000000008 */
[----:B------:R-:W-:-:S08]  /*0610*/  DFMA R8, R4, R8, R4 ;  /* 0x000000080408722b */ /* 0x000fd00000000004 */
[----:B------:R-:W-:-:S08]  /*0620*/  DFMA R4, R8, -R10, 1 ;  /* 0x3ff000000804742b */ /* 0x000fd0000000080a */
[----:B------:R-:W-:-:S08]  /*0630*/  DFMA R4, R8, R4, R8 ;  /* 0x000000040804722b */ /* 0x000fd00000000008 */
[----:B------:R-:W-:-:S08]  /*0640*/  DMUL R8, R4, R6 ;  /* 0x0000000604087228 */ /* 0x000fd00000000000 */
[----:B------:R-:W-:-:S08]  /*0650*/  DFMA R10, R8, -R10, R6 ;  /* 0x8000000a080a722b */ /* 0x000fd00000000006 */
[----:B------:R-:W-:-:S10]  /*0660*/  DFMA R4, R4, R10, R8 ;  /* 0x0000000a0404722b */ /* 0x000fd40000000008 */
[----:B------:R-:W-:-:S05]  /*0670*/  FFMA R0, RZ, UR5, R5 ;  /* 0x00000005ff007c23 */ /* 0x000fca0008000005 */
[----:B------:R-:W-:-:S13]  /*0680*/  FSETP.GT.AND P0, PT, |R0|, 1.469367938527859385e-39, PT ;  /* 0x001000000000780b */ /* 0x000fda0003f04200 */
[----:B------:R-:W-:Y:S05]  /*0690*/  @P0 BRA P1, `(.L_x_5) ;  /* 0x0000000000180947 */ /* 0x000fea0000800000 */
[----:B------:R-:W-:Y:S01]  /*06a0*/  IMAD.MOV.U32 R8, RZ, RZ, R6 ;  /* 0x000000ffff087224 */ /* 0x000fe200078e0006 */
[----:B------:R-:W-:Y:S01]  /*06b0*/  MOV R0, 0x6e0 ;  /* 0x000006e000007802 */ /* 0x000fe20000000f00 */
[----:B------:R-:W-:-:S07]  /*06c0*/  IMAD.MOV.U32 R9, RZ, RZ, R7 ;  /* 0x000000ffff097224 */ /* 0x000fce00078e0007 */
[----:B------:R-:W-:Y:S05]  /*06d0*/  CALL.REL.NOINC `($__internal_0_$__cuda_sm20_div_rn_f64_full) ;  /* 0x0000000400b47944 */ /* 0x000fea0003c00000 */
[----:B------:R-:W-:Y:S02]  /*06e0*/  IMAD.MOV.U32 R4, RZ, RZ, R12 ;  /* 0x000000ffff047224 */ /* 0x000fe400078e000c */
[----:B------:R-:W-:-:S07]  /*06f0*/  IMAD.MOV.U32 R5, RZ, RZ, R13 ;  /* 0x000000ffff057224 */ /* 0x000fce00078e000d */
.L_x_5:
[----:B------:R-:W-:Y:S05]  /*0700*/  BSYNC.RECONVERGENT B0 ;  /* 0x0000000000007941 */ /* 0x000fea0003800200 */
.L_x_4:
[----:B------:R-:W-:Y:S01]  /*0710*/  UMOV UR6, 0x66666666 ;  /* 0x6666666600067882 */ /* 0x000fe20000000000 */
[----:B------:R-:W-:Y:S01]  /*0720*/  UMOV UR7, 0x3fe66666 ;  /* 0x3fe6666600077882 */ /* 0x000fe20000000000 */
[----:B------:R-:W0:Y:S01]  /*0730*/  LDCU.64 UR8, c[0x0][0x358] ;  /* 0x00006b00ff0877ac */ /* 0x000e220008000a00 */
[----:B------:R-:W-:Y:S01]  /*0740*/  DMUL R4, R4, UR6 ;  /* 0x0000000604047c28 */ /* 0x000fe20008000000 */
[----:B------:R-:W-:Y:S07]  /*0750*/  BSSY.RECONVERGENT B1, `(.L_x_6) ;  /* 0x000001a000017945 */ /* 0x000fee0003800200 */
[----:B------:R-:W-:-:S14]  /*0760*/  DSETP.NEU.AND P0, PT, |R4|, +INF , PT ;  /* 0x7ff000000400742a */ /* 0x000fdc0003f0d200 */
[----:B------:R-:W-:Y:S01]  /*0770*/  @!P0 DMUL R16, RZ, R4 ;  /* 0x00000004ff108228 */ /* 0x000fe20000000000 */
[----:B------:R-:W-:Y:S01]  /*0780*/  @!P0 IMAD.MOV.U32 R0, RZ, RZ, 0x1 ;  /* 0x00000001ff008424 */ /* 0x000fe200078e00ff */
[----:B0-----:R-:W-:Y:S09]  /*0790*/  @!P0 BRA `(.L_x_7) ;  /* 0x0000000000548947 */ /* 0x001ff20003800000 */
[----:B------:R-:W-:Y:S01]  /*07a0*/  UMOV UR6, 0x6dc9c883 ;  /* 0x6dc9c88300067882 */ /* 0x000fe20000000000 */
[----:B------:R-:W-:Y:S01]  /*07b0*/  UMOV UR7, 0x3fe45f30 ;  /* 0x3fe45f3000077882 */ /* 0x000fe20000000000 */
[C---:B------:R-:W-:Y:S01]  /*07c0*/  DSETP.GE.AND P0, PT, |R4|.reuse, 2.14748364800000000000e+09, PT ;  /* 0x41e000000400742a */ /* 0x040fe20003f06200 */
[----:B------:R-:W-:Y:S01]  /*07d0*/  BSSY.RECONVERGENT B0, `(.L_x_8) ;  /* 0x0000010000007945 */ /* 0x000fe20003800200 */
[----:B------:R-:W-:Y:S01]  /*07e0*/  DMUL R6, R4, UR6 ;  /* 0x0000000604067c28 */ /* 0x000fe20008000000 */
[----:B------:R-:W-:Y:S01]  /*07f0*/  UMOV UR6, 0x54442d18 ;  /* 0x54442d1800067882 */ /* 0x000fe20000000000 */
[----:B------:R-:W-:-:S04]  /*0800*/  UMOV UR7, 0x3ff921fb ;  /* 0x3ff921fb00077882 */ /* 0x000fc80000000000 */
[----:B------:R-:W0:Y:S08]  /*0810*/  F2I.F64 R0, R6 ;  /* 0x0000000600007311 */ /* 0x000e300000301100 */
[----:B0-----:R-:W0:Y:S02]  /*0820*/  I2F.F64 R16, R0 ;  /* 0x0000000000107312 */ /* 0x001e240000201c00 */
[----:B0-----:R-:W-:Y:S01]  /*0830*/  DFMA R8, R16, -UR6, R4 ;  /* 0x8000000610087c2b */ /* 0x001fe20008000004 */
[----:B------:R-:W-:Y:S01]  /*0840*/  UMOV UR6, 0x33145c00 ;  /* 0x33145c0000067882 */ /* 0x000fe20000000000 */
[----:B------:R-:W-:-:S06]  /*0850*/  UMOV UR7, 0x3c91a626 ;  /* 0x3c91a62600077882 */ /* 0x000fcc0000000000 */
[----:B------:R-:W-:Y:S01]  /*0860*/  DFMA R8, R16, -UR6, R8 ;  /* 0x8000000610087c2b */ /* 0x000fe20008000008 */
[----:B------:R-:W-:Y:S01]  /*0870*/  UMOV UR6, 0x252049c0 ;  /* 0x252049c000067882 */ /* 0x000fe20000000000 */
[----:B------:R-:W-:-:S06]  /*0880*/  UMOV UR7, 0x397b839a ;  /* 0x397b839a00077882 */ /* 0x000fcc0000000000 */
[----:B------:R-:W-:Y:S01]  /*0890*/  DFMA R16, R16, -UR6, R8 ;  /* 0x8000000610107c2b */ /* 0x000fe20008000008 */
[----:B------:R-:W-:Y:S10]  /*08a0*/  @!P0 BRA `(.L_x_9) ;  /* 0x0000000000088947 */ /* 0x000ff40003800000 */
[----:B------:R-:W-:-:S07]  /*08b0*/  MOV R12, 0x8d0 ;  /* 0x000008d0000c7802 */ /* 0x000fce0000000f00 */
[----:B------:R-:W-:Y:S05]  /*08c0*/  CALL.REL.NOINC `($_Z8vignettePK6uchar4PS_mmd$__internal_trig_reduction_slowpathd) ;  /* 0x00000018001c7944 */ /* 0x000fea0003c00000 */
.L_x_9:
[----:B------:R-:W-:Y:S05]  /*08d0*/  BSYNC.RECONVERGENT B0 ;  /* 0x0000000000007941 */ /* 0x000fea0003800200 */
.L_x_8:
[----:B------:R-:W-:-:S07]  /*08e0*/  VIADD R0, R0, 0x1 ;  /* 0x0000000100007836 */ /* 0x000fce0000000000 */
.L_x_7:
[----:B------:R-:W-:Y:S05]  /*08f0*/  BSYNC.RECONVERGENT B1 ;  /* 0x0000000000017941 */ /* 0x000fea0003800200 */
.L_x_6:
[----:B------:R-:W0:Y:S01]  /*0900*/  LDCU.64 UR6, c[0x4][0x8] ;  /* 0x01000100ff0677ac */ /* 0x000e220008000a00 */
[----:B------:R-:W-:-:S05]  /*0910*/  IMAD.SHL.U32 R3, R0, 0x40, RZ ;  /* 0x0000004000037824 */ /* 0x000fca00078e00ff */
[----:B------:R-:W-:-:S04]  /*0920*/  LOP3.LUT R3, R3, 0x40, RZ, 0xc0, !PT ;  /* 0x0000004003037812 */ /* 0x000fc800078ec0ff */
[----:B0-----:R-:W-:-:S05]  /*0930*/  IADD3 R20, P0, PT, R3, UR6, RZ ;  /* 0x0000000603147c10 */ /* 0x001fca000ff1e0ff */
[----:B------:R-:W-:-:S05]  /*0940*/  IMAD.X R21, RZ, RZ, UR7, P0 ;  /* 0x00000007ff157e24 */ /* 0x000fca00080e06ff */
[----:B------:R-:W2:Y:S04]  /*0950*/  LDG.E.128.CONSTANT R12, desc[UR8][R20.64] ;  /* 0x00000008140c7981 */ /* 0x000ea8000c1e9d00 */
[----:B------:R-:W3:Y:S04]  /*0960*/  LDG.E.128.CONSTANT R8, desc[UR8][R20.64+0x10] ;  /* 0x0000100814087981 */ /* 0x000ee8000c1e9d00 */
[----:B------:R-:W4:Y:S01]  /*0970*/  LDG.E.128.CONSTANT R4, desc[UR8][R20.64+0x20] ;  /* 0x0000200814047981 */ /* 0x000f22000c1e9d00 */
[----:B------:R-:W-:Y:S01]  /*0980*/  LOP3.LUT R3, R0, 0x1, RZ, 0xc0, !PT ;  /* 0x0000000100037812 */ /* 0x000fe200078ec0ff */
[----:B------:R-:W-:Y:S01]  /*0990*/  IMAD.MOV.U32 R22, RZ, RZ, 0x20fd8164 ;  /* 0x20fd8164ff167424 */ /* 0x000fe200078e00ff */
[----:B------:R-:W-:Y:S01]  /*09a0*/  DMUL R18, R16, R16 ;  /* 0x0000001010127228 */ /* 0x000fe20000000000 */
[----:B------:R-:W-:Y:S01]  /*09b0*/  BSSY.RECONVERGENT B0, `(.L_x_10) ;  /* 0x0000019000007945 */ /* 0x000fe20003800200 */
[----:B------:R-:W-:Y:S01]  /*09c0*/  ISETP.NE.U32.AND P0, PT, R3, 0x1, PT ;  /* 0x000000010300780c */ /* 0x000fe20003f05070 */
[----:B------:R-:W-:Y:S01]  /*09d0*/  IMAD.MOV.U32 R3, RZ, RZ, 0x3da8ff83 ;  /* 0x3da8ff83ff037424 */ /* 0x000fe200078e00ff */
[----:B------:R-:W-:-:S02]  /*09e0*/  UMOV UR5, 0x40100000 ;  /* 0x4010000000057882 */ /* 0x000fc40000000000 */
[----:B------:R-:W-:Y:S02]  /*09f0*/  FSEL R22, R22, -8.06006814911005101289e+34, !P0 ;  /* 0xf9785eba16167808 */ /* 0x000fe40004000000 */
[----:B------:R-:W-:-:S06]  /*0a00*/  FSEL R23, -R3, 0.11223486810922622681, !P0 ;  /* 0x3de5db6503177808 */ /* 0x000fcc0004000100 */
[----:B--2---:R-:W-:-:S08]  /*0a10*/  DFMA R12, R18, R22, R12 ;  /* 0x00000016120c722b */ /* 0x004fd0000000000c */
[----:B------:R-:W-:-:S08]  /*0a20*/  DFMA R12, R18, R12, R14 ;  /* 0x0000000c120c722b */ /* 0x000fd0000000000e */
[----:B---3--:R-:W-:-:S08]  /*0a30*/  DFMA R8, R18, R12, R8 ;  /* 0x0000000c1208722b */ /* 0x008fd00000000008 */
[----:B------:R-:W-:-:S08]  /*0a40*/  DFMA R8, R18, R8, R10 ;  /* 0x000000081208722b */ /* 0x000fd0000000000a */
[----:B----4-:R-:W-:-:S08]  /*0a50*/  DFMA R4, R18, R8, R4 ;  /* 0x000000081204722b */ /* 0x010fd00000000004 */
[----:B------:R-:W-:-:S08]  /*0a60*/  DFMA R4, R18, R4, R6 ;  /* 0x000000041204722b */ /* 0x000fd00000000006 */
[----:B------:R-:W-:Y:S02]  /*0a70*/  DFMA R16, R4, R16, R16 ;  /* 0x000000100410722b */ /* 0x000fe40000000010 */
[----:B------:R-:W-:-:S10]  /*0a80*/  DFMA R4, R18, R4, 1 ;  /* 0x3ff000001204742b */ /* 0x000fd40000000004 */
[----:B------:R-:W-:Y:S02]  /*0a90*/  FSEL R6, R4, R16, !P0 ;  /* 0x0000001004067208 */ /* 0x000fe40004000000 */
[----:B------:R-:W-:Y:S02]  /*0aa0*/  FSEL R7, R5, R17, !P0 ;  /* 0x0000001105077208 */ /* 0x000fe40004000000 */
[----:B------:R-:W-:Y:S02]  /*0ab0*/  LOP3.LUT P0, RZ, R0, 0x2, RZ, 0xc0, !PT ;  /* 0x0000000200ff7812 */ /* 0x000fe4000780c0ff */
[----:B------:R-:W-:Y:S02]  /*0ac0*/  MOV R0, 0xb40 ;  /* 0x00000b4000007802 */ /* 0x000fe40000000f00 */
[----:B------:R-:W-:-:S10]  /*0ad0*/  DADD R4, RZ, -R6 ;  /* 0x00000000ff047229 */ /* 0x000fd40000000806 */
[----:B------:R-:W-:Y:S02]  /*0ae0*/  FSEL R4, R6, R4, !P0 ;  /* 0x0000000406047208 */ /* 0x000fe40004000000 */
[----:B------:R-:W-:-:S06]  /*0af0*/  FSEL R5, R7, R5, !P0 ;  /* 0x0000000507057208 */ /* 0x000fcc0004000000 */
[----:B------:R-:W-:-:S10]  /*0b00*/  DADD R6, -RZ, |R4| ;  /* 0x00000000ff067229 */ /* 0x000fd40000000504 */
[----:B------:R-:W-:Y:S02]  /*0b10*/  IMAD.MOV.U32 R16, RZ, RZ, R6 ;  /* 0x000000ffff107224 */ /* 0x000fe400078e0006 */
[----:B------:R-:W-:-:S07]  /*0b20*/  IMAD.MOV.U32 R3, RZ, RZ, R7 ;  /* 0x000000ffff037224 */ /* 0x000fce00078e0007 */
[----:B------:R-:W-:Y:S05]  /*0b30*/  CALL.REL.NOINC `($_Z8vignettePK6uchar4PS_mmd$__internal_accurate_pow) ;  /* 0x0000000800bc7944 */ /* 0x000fea0003c00000 */
[----:B------:R-:W-:Y:S05]  /*0b40*/  BSYNC.RECONVERGENT B0 ;  /* 0x0000000000007941 */ /* 0x000fea0003800200 */
.L_x_10:
[----:B------:R-:W0:Y:S02]  /*0b50*/  LDC.64 R10, c[0x0][0x380] ;  /* 0x0000e000ff0a7b82 */ /* 0x000e240000000a00 */
[----:B0-----:R-:W-:-:S06]  /*0b60*/  IMAD.WIDE R10, R2, 0x4, R10 ;  /* 0x00000004020a7825 */ /* 0x001fcc00078e020a */
[----:B------:R-:W2:Y:S01]  /*0b70*/  LDG.E R10, desc[UR8][R10.64] ;  /* 0x000000080a0a7981 */ /* 0x000ea2000c1e1900 */
[C---:B------:R-:W-:Y:S01]  /*0b80*/  DADD R8, R4.reuse, 4 ;  /* 0x4010000004087429 */ /* 0x040fe20000000000 */
[----:B------:R-:W-:Y:S01]  /*0b90*/  BSSY.RECONVERGENT B0, `(.L_x_11) ;  /* 0x000000f000007945 */ /* 0x000fe20003800200 */
[C---:B------:R-:W-:Y:S02]  /*0ba0*/  DSETP.NEU.AND P1, PT, R4.reuse, RZ, PT ;  /* 0x000000ff0400722a */ /* 0x040fe40003f2d000 */
[----:B------:R-:W-:-:S06]  /*0bb0*/  DSETP.NEU.AND P0, PT, R4, 1, PT ;  /* 0x3ff000000400742a */ /* 0x000fcc0003f0d000 */
[----:B------:R-:W-:-:S04]  /*0bc0*/  LOP3.LUT R8, R9, 0x7ff00000, RZ, 0xc0, !PT ;  /* 0x7ff0000009087812 */ /* 0x000fc800078ec0ff */
[----:B------:R-:W-:Y:S02]  /*0bd0*/  ISETP.NE.AND P2, PT, R8, 0x7ff00000, PT ;  /* 0x7ff000000800780c */ /* 0x000fe40003f45270 */
[----:B------:R-:W-:Y:S01]  /*0be0*/  @!P1 CS2R R6, SRZ ;  /* 0x0000000000069805 */ /* 0x000fe2000001ff00 */
[----:B--2---:R0:W1:Y:S08]  /*0bf0*/  I2F.F64.U8 R12, R10 ;  /* 0x0000000a000c7312 */ /* 0x0040700000001800 */
[----:B------:R0:W2:Y:S02]  /*0c00*/  I2F.F64.U8 R8, R10.B1 ;  /* 0x1000000a00087312 */ /* 0x0000a40000001800 */
[----:B------:R-:W-:Y:S05]  /*0c10*/  @P2 BRA `(.L_x_12) ;  /* 0x0000000000182947 */ /* 0x000fea0003800000 */
[----:B------:R-:W-:-:S14]  /*0c20*/  DSETP.NAN.AND P1, PT, R4, R4, PT ;  /* 0x000000040400722a */ /* 0x000fdc0003f28000 */
[----:B------:R-:W-:Y:S01]  /*0c30*/  @P1 DADD R6, R4, 4 ;  /* 0x4010000004061429 */ /* 0x000fe20000000000 */
[----:B------:R-:W-:Y:S10]  /*0c40*/  @P1 BRA `(.L_x_12) ;  /* 0x00000000000c1947 */ /* 0x000ff40003800000 */
[----:B------:R-:W-:-:S14]  /*0c50*/  DSETP.NEU.AND P1, PT, |R4|, +INF , PT ;  /* 0x7ff000000400742a */ /* 0x000fdc0003f2d200 */
[----:B------:R-:W-:Y:S02]  /*0c60*/  @!P1 IMAD.MOV.U32 R6, RZ, RZ, 0x0 ;  /* 0x00000000ff069424 */ /* 0x000fe400078e00ff */
[----:B------:R-:W-:-:S07]  /*0c70*/  @!P1 IMAD.MOV.U32 R7, RZ, RZ, 0x7ff00000 ;  /* 0x7ff00000ff079424 */ /* 0x000fce00078e00ff */
.L_x_12:
[----:B------:R-:W-:Y:S05]  /*0c80*/  BSYNC.RECONVERGENT B0 ;  /* 0x0000000000007941 */ /* 0x000fea0003800200 */
.L_x_11:
[----:B------:R-:W-:Y:S01]  /*0c90*/  FSEL R4, R6, RZ, P0 ;  /* 0x000000ff06047208 */ /* 0x000fe20000000000 */
[----:B------:R-:W-:Y:S01]  /*0ca0*/  UMOV UR4, 0x3340 ;  /* 0x0000334000047882 */ /* 0x000fe20000000000 */
[----:B------:R-:W-:Y:S01]  /*0cb0*/  FSEL R5, R7, 1.875, P0 ;  /* 0x3ff0000007057808 */ /* 0x000fe20000000000 */
[----:B------:R-:W-:Y:S01]  /*0cc0*/  IMAD.U32 R11, RZ, RZ, UR4 ;  /* 0x00000004ff0b7e24 */ /* 0x000fe2000f8e00ff */
[----:B------:R-:W3:Y:S04]  /*0cd0*/  I2F.F64.U8 R6, R10.B2 ;  /* 0x2000000a00067312 */ /* 0x000ee80000001800 */
[C---:B-1----:R-:W-:Y:S02]  /*0ce0*/  DMUL R12, R4.reuse, R12 ;  /* 0x0000000c040c7228 */ /* 0x042fe40000000000 */
[----:B--2---:R-:W-:-:S08]  /*0cf0*/  DMUL R8, R4, R8 ;  /* 0x0000000804087228 */ /* 0x004fd00000000000 */
[----:B------:R-:W-:Y:S01]  /*0d00*/  F2I.U32.F64.TRUNC R12, R12 ;  /* 0x0000000c000c7311 */ /* 0x000fe2000030d000 */
[----:B---3--:R-:W-:Y:S01]  /*0d10*/  DMUL R6, R4, R6 ;  /* 0x0000000604067228 */ /* 0x008fe20000000000 */
[----:B------:R-:W1:Y:S06]  /*0d20*/  LDC.64 R4, c[0x0][0x388] ;  /* 0x0000e200ff047b82 */ /* 0x000e6c0000000a00 */
[----:B------:R-:W2:Y:S08]  /*0d30*/  F2I.U32.F64.TRUNC R9, R8 ;  /* 0x0000000800097311 */ /* 0x000eb0000030d000 */
[----:B------:R-:W3:Y:S01]  /*0d40*/  F2I.U32.F64.TRUNC R6, R6 ;  /* 0x0000000600067311 */ /* 0x000ee2000030d000 */
[----:B--2---:R-:W-:Y:S01]  /*0d50*/  PRMT R0, R12, 0x3340, R9 ;  /* 0x000033400c007816 */ /* 0x004fe20000000009 */
[----:B-1----:R-:W-:Y:S01]  /*0d60*/  IMAD.WIDE R2, R2, 0x4, R4 ;  /* 0x0000000402027825 */ /* 0x002fe200078e0204 */
[----:B---3--:R-:W-:-:S04]  /*0d70*/  PRMT R11, R6, R11, 0xffff ;  /* 0x0000ffff060b7416 */ /* 0x008fc8000000000b */
[----:B------:R-:W-:-:S05]  /*0d80*/  PRMT R11, R0, 0x5410, R11 ;  /* 0x00005410000b7816 */ /* 0x000fca000000000b */
[----:B------:R-:W-:Y:S01]  /*0d90*/  STG.E desc[UR8][R2.64], R11 ;  /* 0x0000000b02007986 */ /* 0x000fe2000c101908 */
[----:B------:R-:W-:Y:S05]  /*0da0*/  EXIT ;  /* 0x000000000000794d */ /* 0x000fea0003800000 */
        .weak           $__internal_0_$__cuda_sm20_div_rn_f64_full
        .type           $__internal_0_$__cuda_sm20_div_rn_f64_full,@function
        .size           $__internal_0_$__cuda_sm20_div_rn_f64_full,($__internal_1_$__cuda_sm20_dsqrt_rn_f64_mediumpath_v1 - $__internal_0_$__cuda_sm20_div_rn_f64_full)
$__internal_0_$__cuda_sm20_div_rn_f64_full:
[----:B------:R-:W0:Y:S01]  /*0db0*/  LDC.64 R4, c[0x0][0x3a0] ;  /* 0x0000e800ff047b82 */ /* 0x000e220000000a00 */
[C---:B------:R-:W-:Y:S01]  /*0dc0*/  FSETP.GEU.AND P2, PT, |R9|.reuse, 1.469367938527859385e-39, PT ;  /* 0x001000000900780b */ /* 0x040fe20003f4e200 */
[----:B------:R-:W-:Y:S01]  /*0dd0*/  BSSY.RECONVERGENT B1, `(.L_x_13) ;  /* 0x0000053000017945 */ /* 0x000fe20003800200 */
[----:B------:R-:W-:-:S05]  /*0de0*/  LOP3.LUT R3, R9, 0x7ff00000, RZ, 0xc0, !PT ;  /* 0x7ff0000009037812 */ /* 0x000fca00078ec0ff */
[----:B------:R-:W-:Y:S01]  /*0df0*/  IMAD.MOV.U32 R21, RZ, RZ, R3 ;  /* 0x000000ffff157224 */ /* 0x000fe200078e0003 */
[C---:B0-----:R-:W-:Y:S02]  /*0e00*/  FSETP.GEU.AND P0, PT, |R5|.reuse, 1.469367938527859385e-39, PT ;  /* 0x001000000500780b */ /* 0x041fe40003f0e200 */
[----:B------:R-:W-:-:S04]  /*0e10*/  LOP3.LUT R6, R5, 0x800fffff, RZ, 0xc0, !PT ;  /* 0x800fffff05067812 */ /* 0x000fc800078ec0ff */
[----:B------:R-:W-:Y:S01]  /*0e20*/  LOP3.LUT R7, R6, 0x3ff00000, RZ, 0xfc, !PT ;  /* 0x3ff0000006077812 */ /* 0x000fe200078efcff */
[----:B------:R-:W-:-:S06]  /*0e30*/  IMAD.MOV.U32 R6, RZ, RZ, R4 ;  /* 0x000000ffff067224 */ /* 0x000fcc00078e0004 */
[----:B------:R-:W0:Y:S02]  /*0e40*/  @!P0 LDC.64 R10, c[0x0][0x3a0] ;  /* 0x0000e800ff0a8b82 */ /* 0x000e240000000a00 */
[----:B0-----:R-:W-:Y:S01]  /*0e50*/  @!P0 DMUL R6, R10, 8.98846567431157953865e+307 ;  /* 0x7fe000000a068828 */ /* 0x001fe20000000000 */
[----:B------:R-:W-:-:S05]  /*0e60*/  IMAD.MOV.U32 R10, RZ, RZ, 0x1 ;  /* 0x00000001ff0a7424 */ /* 0x000fca00078e00ff */
[----:B------:R-:W0:Y:S02]  /*0e70*/  MUFU.RCP64H R11, R7 ;  /* 0x00000007000b7308 */ /* 0x000e240000001800 */
[----:B0-----:R-:W-:-:S08]  /*0e80*/  DFMA R12, R10, -R6, 1 ;  /* 0x3ff000000a0c742b */ /* 0x001fd00000000806 */
[----:B------:R-:W-:Y:S01]  /*0e90*/  DFMA R14, R12, R12, R12 ;  /* 0x0000000c0c0e722b */ /* 0x000fe2000000000c */
[----:B------:R-:W-:Y:S01]  /*0ea0*/  LOP3.LUT R12, R5, 0x7ff00000, RZ, 0xc0, !PT ;  /* 0x7ff00000050c7812 */ /* 0x000fe200078ec0ff */
[----:B------:R-:W-:-:S03]  /*0eb0*/  IMAD.MOV.U32 R13, RZ, RZ, 0x1ca00000 ;  /* 0x1ca00000ff0d7424 */ /* 0x000fc600078e00ff */
[----:B------:R-:W-:Y:S01]  /*0ec0*/  ISETP.GE.U32.AND P1, PT, R3, R12, PT ;  /* 0x0000000c0300720c */ /* 0x000fe20003f26070 */
[----:B------:R-:W-:Y:S02]  /*0ed0*/  IMAD.MOV.U32 R20, RZ, RZ, R12 ;  /* 0x000000ffff147224 */ /* 0x000fe400078e000c */
[----:B------:R-:W-:Y:S01]  /*0ee0*/  DFMA R16, R10, R14, R10 ;  /* 0x0000000e0a10722b */ /* 0x000fe2000000000a */
[----:B------:R-:W-:Y:S01]  /*0ef0*/  @!P0 LOP3.LUT R20, R7, 0x7ff00000, RZ, 0xc0, !PT ;  /* 0x7ff0000007148812 */ /* 0x000fe200078ec0ff */
[----:B------:R-:W-:Y:S01]  /*0f00*/  IMAD.MOV.U32 R10, RZ, RZ, R8 ;  /* 0x000000ffff0a7224 */ /* 0x000fe200078e0008 */
[----:B------:R-:W-:-:S03]  /*0f10*/  SEL R13, R13, 0x63400000, !P1 ;  /* 0x634000000d0d7807 */ /* 0x000fc60004800000 */
[----:B------:R-:W-:Y:S01]  /*0f20*/  VIADD R23, R20, 0xffffffff ;  /* 0xffffffff14177836 */ /* 0x000fe20000000000 */
[C-C-:B------:R-:W-:Y:S01]  /*0f30*/  @!P2 LOP3.LUT R14, R13.reuse, 0x80000000, R9.reuse, 0xf8, !PT ;  /* 0x800000000d0ea812 */ /* 0x140fe200078ef809 */
[----:B------:R-:W-:Y:S01]  /*0f40*/  DFMA R18, R16, -R6, 1 ;  /* 0x3ff000001012742b */ /* 0x000fe20000000806 */
[----:B------:R-:W-:Y:S02]  /*0f50*/  LOP3.LUT R11, R13, 0x800fffff, R9, 0xf8, !PT ;  /* 0x800fffff0d0b7812 */ /* 0x000fe400078ef809 */
[----:B------:R-:W-:Y:S01]  /*0f60*/  @!P2 LOP3.LUT R15, R14, 0x100000, RZ, 0xfc, !PT ;  /* 0x001000000e0fa812 */ /* 0x000fe200078efcff */
[----:B------:R-:W-:-:S06]  /*0f70*/  @!P2 IMAD.MOV.U32 R14, RZ, RZ, RZ ;  /* 0x000000ffff0ea224 */ /* 0x000fcc00078e00ff */
[----:B------:R-:W-:Y:S02]  /*0f80*/  @!P2 DFMA R10, R10, 2, -R14 ;  /* 0x400000000a0aa82b */ /* 0x000fe4000000080e */
[----:B------:R-:W-:-:S08]  /*0f90*/  DFMA R14, R16, R18, R16 ;  /* 0x00000012100e722b */ /* 0x000fd00000000010 */
[----:B------:R-:W-:Y:S01]  /*0fa0*/  @!P2 LOP3.LUT R21, R11, 0x7ff00000, RZ, 0xc0, !PT ;  /* 0x7ff000000b15a812 */ /* 0x000fe200078ec0ff */
[----:B------:R-:W-:-:S04]  /*0fb0*/  DMUL R16, R14, R10 ;  /* 0x0000000a0e107228 */ /* 0x000fc80000000000 */
[----:B------:R-:W-:-:S04]  /*0fc0*/  VIADD R22, R21, 0xffffffff ;  /* 0xffffffff15167836 */ /* 0x000fc80000000000 */
[----:B------:R-:W-:Y:S01]  /*0fd0*/  DFMA R18, R16, -R6, R10 ;  /* 0x800000061012722b */ /* 0x000fe2000000000a */
[----:B------:R-:W-:-:S04]  /*0fe0*/  ISETP.GT.U32.AND P0, PT, R22, 0x7feffffe, PT ;  /* 0x7feffffe1600780c */ /* 0x000fc80003f04070 */
[----:B------:R-:W-:-:S03]  /*0ff0*/  ISETP.GT.U32.OR P0, PT, R23, 0x7feffffe, P0 ;  /* 0x7feffffe1700780c */ /* 0x000fc60000704470 */
[----:B------:R-:W-:-:S10]  /*1000*/  DFMA R14, R14, R18, R16 ;  /* 0x000000120e0e722b */ /* 0x000fd40000000010 */
[----:B------:R-:W-:Y:S05]  /*1010*/  @P0 BRA `(.L_x_14) ;  /* 0x0000000000600947 */ /* 0x000fea0003800000 */
[----:B------:R-:W-:Y:S01]  /*1020*/  VIADDMNMX R3, R3, -R12, 0xb9600000, !PT ;  /* 0xb960000003037446 */ /* 0x000fe2000780090c */
[----:B------:R-:W-:-:S03]  /*1030*/  IMAD.MOV.U32 R8, RZ, RZ, RZ ;  /* 0x000000ffff087224 */ /* 0x000fc600078e00ff */
[----:B------:R-:W-:-:S05]  /*1040*/  VIMNMX R4, PT, PT, R3, 0x46a00000, PT ;  /* 0x46a0000003047848 */ /* 0x000fca0003fe0100 */
[----:B------:R-:W-:-:S04]  /*1050*/  IMAD.IADD R16, R4, 0x1, -R13 ;  /* 0x0000000104107824 */ /* 0x000fc800078e0a0d */
[----:B------:R-:W-:-:S06]  /*1060*/  VIADD R9, R16, 0x7fe00000 ;  /* 0x7fe0000010097836 */ /* 0x000fcc0000000000 */
[----:B------:R-:W-:-:S10]  /*1070*/  DMUL R12, R14, R8 ;  /* 0x000000080e0c7228 */ /* 0x000fd40000000000 */
[----:B------:R-:W-:-:S13]  /*1080*/  FSETP.GTU.AND P0, PT, |R13|, 1.469367938527859385e-39, PT ;  /* 0x001000000d00780b */ /* 0x000fda0003f0c200 */
[----:B------:R-:W-:Y:S05]  /*1090*/  @P0 BRA `(.L_x_15) ;  /* 0x0000000000980947 */ /* 0x000fea0003800000 */
[----:B------:R-:W-:Y:S01]  /*10a0*/  DFMA R6, R14, -R6, R10 ;  /* 0x800000060e06722b */ /* 0x000fe2000000000a */
[----:B------:R-:W-:-:S09]  /*10b0*/  IMAD.MOV.U32 R8, RZ, RZ, RZ ;  /* 0x000000ffff087224 */ /* 0x000fd200078e00ff */
[C---:B------:R-:W-:Y:S02]  /*10c0*/  FSETP.NEU.AND P0, PT, R7.reuse, RZ, PT ;  /* 0x000000ff0700720b */ /* 0x040fe40003f0d000 */
[----:B------:R-:W-:-:S04]  /*10d0*/  LOP3.LUT R3, R7, 0x80000000, R5, 0x48, !PT ;  /* 0x8000000007037812 */ /* 0x000fc800078e4805 */
[----:B------:R-:W-:-:S07]  /*10e0*/  LOP3.LUT R9, R3, R9, RZ, 0xfc, !PT ;  /* 0x0000000903097212 */ /* 0x000fce00078efcff */
[----:B------:R-:W-:Y:S05]  /*10f0*/  @!P0 BRA `(.L_x_15) ;  /* 0x0000000000808947 */ /* 0x000fea0003800000 */
[----:B------:R-:W-:Y:S01]  /*1100*/  IMAD.MOV R5, RZ, RZ, -R16 ;  /* 0x000000ffff057224 */ /* 0x000fe200078e0a10 */
[----:B------:R-:W-:Y:S01]  /*1110*/  DMUL.RP R8, R14, R8 ;  /* 0x000000080e087228 */ /* 0x000fe20000008000 */
[----:B------:R-:W-:-:S06]  /*1120*/  IMAD.MOV.U32 R4, RZ, RZ, RZ ;  /* 0x000000ffff047224 */ /* 0x000fcc00078e00ff */
[----:B------:R-:W-:-:S03]  /*1130*/  DFMA R4, R12, -R4, R14 ;  /* 0x800000040c04722b */ /* 0x000fc6000000000e */
[----:B------:R-:W-:-:S03]  /*1140*/  LOP3.LUT R3, R9, R3, RZ, 0x3c, !PT ;  /* 0x0000000309037212 */ /* 0x000fc600078e3cff */
[----:B------:R-:W-:-:S04]  /*1150*/  IADD3 R4, PT, PT, -R16, -0x43300000, RZ ;  /* 0xbcd0000010047810 */ /* 0x000fc80007ffe1ff */
[----:B------:R-:W-:-:S04]  /*1160*/  FSETP.NEU.AND P0, PT, |R5|, R4, PT ;  /* 0x000000040500720b */ /* 0x000fc80003f0d200 */
[----:B------:R-:W-:Y:S02]  /*1170*/  FSEL R12, R8, R12, !P0 ;  /* 0x0000000c080c7208 */ /* 0x000fe40004000000 */
[----:B------:R-:W-:Y:S01]  /*1180*/  FSEL R13, R3, R13, !P0 ;  /* 0x0000000d030d7208 */ /* 0x000fe20004000000 */
[----:B------:R-:W-:Y:S06]  /*1190*/  BRA `(.L_x_15) ;  /* 0x0000000000587947 */ /* 0x000fec0003800000 */
.L_x_14:
[----:B------:R-:W-:-:S14]  /*11a0*/  DSETP.NAN.AND P0, PT, R8, R8, PT ;  /* 0x000000080800722a */ /* 0x000fdc0003f08000 */
[----:B------:R-:W-:Y:S05]  /*11b0*/  @P0 BRA `(.L_x_16) ;  /* 0x0000000000480947 */ /* 0x000fea0003800000 */
[----:B------:R-:W0:Y:S02]  /*11c0*/  LDC.64 R6, c[0x0][0x3a0] ;  /* 0x0000e800ff067b82 */ /* 0x000e240000000a00 */
[----:B0-----:R-:W-:-:S14]  /*11d0*/  DSETP.NAN.AND P0, PT, R6, R6, PT ;  /* 0x000000060600722a */ /* 0x001fdc0003f08000 */
[----:B------:R-:W-:Y:S05]  /*11e0*/  @P0 BRA `(.L_x_17) ;  /* 0x0000000000300947 */ /* 0x000fea0003800000 */
[----:B------:R-:W-:Y:S01]  /*11f0*/  ISETP.NE.AND P0, PT, R21, R20, PT ;  /* 0x000000141500720c */ /* 0x000fe20003f05270 */
[----:B------:R-:W-:Y:S02]  /*1200*/  IMAD.MOV.U32 R12, RZ, RZ, 0x0 ;  /* 0x00000000ff0c7424 */ /* 0x000fe400078e00ff */
[----:B------:R-:W-:-:S10]  /*1210*/  IMAD.MOV.U32 R13, RZ, RZ, -0x80000 ;  /* 0xfff80000ff0d7424 */ /* 0x000fd400078e00ff */
[----:B------:R-:W-:Y:S05]  /*1220*/  @!P0 BRA `(.L_x_15) ;  /* 0x0000000000348947 */ /* 0x000fea0003800000 */
[----:B------:R-:W-:Y:S02]  /*1230*/  ISETP.NE.AND P0, PT, R21, 0x7ff00000, PT ;  /* 0x7ff000001500780c */ /* 0x000fe40003f05270 */
[----:B------:R-:W-:Y:S02]  /*1240*/  LOP3.LUT R13, R9, 0x80000000, R5, 0x48, !PT ;  /* 0x80000000090d7812 */ /* 0x000fe400078e4805 */
[----:B------:R-:W-:-:S13]  /*1250*/  ISETP.EQ.OR P0, PT, R20, RZ, !P0 ;  /* 0x000000ff1400720c */ /* 0x000fda0004702670 */
[----:B------:R-:W-:Y:S01]  /*1260*/  @P0 LOP3.LUT R3, R13, 0x7ff00000, RZ, 0xfc, !PT ;  /* 0x7ff000000d030812 */ /* 0x000fe200078efcff */
[----:B------:R-:W-:Y:S02]  /*1270*/  @!P0 IMAD.MOV.U32 R12, RZ, RZ, RZ ;  /* 0x000000ffff0c8224 */ /* 0x000fe400078e00ff */
[----:B------:R-:W-:Y:S02]  /*1280*/  @P0 IMAD.MOV.U32 R12, RZ, RZ, RZ ;  /* 0x000000ffff0c0224 */ /* 0x000fe400078e00ff */
[----:B------:R-:W-:Y:S01]  /*1290*/  @P0 IMAD.MOV.U32 R13, RZ, RZ, R3 ;  /* 0x000000ffff0d0224 */ /* 0x000fe200078e0003 */
[----:B------:R-:W-:Y:S06]  /*12a0*/  BRA `(.L_x_15) ;  /* 0x0000000000147947 */ /* 0x000fec0003800000 */
.L_x_17:
[----:B------:R-:W-:Y:S01]  /*12b0*/  LOP3.LUT R13, R5, 0x80000, RZ, 0xfc, !PT ;  /* 0x00080000050d7812 */ /* 0x000fe200078efcff */
[----:B------:R-:W-:Y:S01]  /*12c0*/  IMAD.MOV.U32 R12, RZ, RZ, R4 ;  /* 0x000000ffff0c7224 */ /* 0x000fe200078e0004 */
[----:B------:R-:W-:Y:S06]  /*12d0*/  BRA `(.L_x_15) ;  /* 0x0000000000087947 */ /* 0x000fec0003800000 */
.L_x_16:
[----:B------:R-:W-:Y:S01]  /*12e0*/  LOP3.LUT R13, R9, 0x80000, RZ, 0xfc, !PT ;  /* 0x00080000090d7812 */ /* 0x000fe200078efcff */
[----:B------:R-:W-:-:S07]  /*12f0*/  IMAD.MOV.U32 R12, RZ, RZ, R8 ;  /* 0x000000ffff0c7224 */ /* 0x000fce00078e0008 */
.L_x_15:
[----:B------:R-:W-:Y:S05]  /*1300*/  BSYNC.RECONVERGENT B1 ;  /* 0x0000000000017941 */ /* 0x000fea0003800200 */
.L_x_13:
[----:B------:R-:W-:Y:S02]  /*1310*/  IMAD.MOV.U32 R4, RZ, RZ, R0 ;  /* 0x000000ffff047224 */ /* 0x000fe400078e0000 */
[----:B------:R-:W-:-:S04]  /*1320*/  IMAD.MOV.U32 R5, RZ, RZ, 0x0 ;  /* 0x00000000ff057424 */ /* 0x000fc800078e00ff */
[----:B------:R-:W-:Y:S05]  /*1330*/  RET.REL.NODEC R4 `(_Z8vignettePK6uchar4PS_mmd) ;  /* 0xffffffec04307950 */ /* 0x000fea0003c3ffff */
        .weak           $__internal_1_$__cuda_sm20_dsqrt_rn_f64_mediumpath_v1
        .type           $__internal_1_$__cuda_sm20_dsqrt_rn_f64_mediumpath_v1,@function
        .size           $__internal_1_$__cuda_sm20_dsqrt_rn_f64_mediumpath_v1,($_Z8vignettePK6uchar4PS_mmd$__internal_accurate_pow - $__internal_1_$__cuda_sm20_dsqrt_rn_f64_mediumpath_v1)
$__internal_1_$__cuda_sm20_dsqrt_rn_f64_mediumpath_v1:
[----:B------:R-:W-:Y:S01]  /*1340*/  ISETP.GE.U32.AND P0, PT, R4, -0x3400000, PT ;  /* 0xfcc000000400780c */ /* 0x000fe20003f06070 */
[----:B------:R-:W-:Y:S01]  /*1350*/  BSSY.RECONVERGENT B1, `(.L_x_18) ;  /* 0x0000028000017945 */ /* 0x000fe20003800200 */
[----:B------:R-:W-:Y:S02]  /*1360*/  IMAD.MOV.U32 R8, RZ, RZ, R10 ;  /* 0x000000ffff087224 */ /* 0x000fe400078e000a */
[----:B------:R-:W-:Y:S02]  /*1370*/  IMAD.MOV.U32 R6, RZ, RZ, R26 ;  /* 0x000000ffff067224 */ /* 0x000fe400078e001a */
[----:B------:R-:W-:Y:S02]  /*1380*/  IMAD.MOV.U32 R7, RZ, RZ, R27 ;  /* 0x000000ffff077224 */ /* 0x000fe400078e001b */
[----:B------:R-:W-:Y:S02]  /*1390*/  IMAD.MOV.U32 R4, RZ, RZ, R14 ;  /* 0x000000ffff047224 */ /* 0x000fe400078e000e */
[----:B------:R-:W-:-:S03]  /*13a0*/  IMAD.MOV.U32 R5, RZ, RZ, R15 ;  /* 0x000000ffff057224 */ /* 0x000fc600078e000f */
[----:B------:R-:W-:Y:S05]  /*13b0*/  @!P0 BRA `(.L_x_19) ;  /* 0x0000000000208947 */ /* 0x000fea0003800000 */
[----:B------:R-:W-:-:S10]  /*13c0*/  DFMA.RM R4, R4, R8, R12 ;  /* 0x000000080404722b */ /* 0x000fd4000000400c */
[----:B------:R-:W-:-:S05]  /*13d0*/  IADD3 R8, P0, PT, R4, 0x1, RZ ;  /* 0x0000000104087810 */ /* 0x000fca0007f1e0ff */
[----:B------:R-:W-:-:S06]  /*13e0*/  IMAD.X R9, RZ, RZ, R5, P0 ;  /* 0x000000ffff097224 */ /* 0x000fcc00000e0605 */
[----:B------:R-:W-:-:S08]  /*13f0*/  DFMA.RP R6, -R4, R8, R6 ;  /* 0x000000080406722b */ /* 0x000fd00000008106 */
[----:B------:R-:W-:-:S06]  /*1400*/  DSETP.GT.AND P0, PT, R6, RZ, PT ;  /* 0x000000ff0600722a */ /* 0x000fcc0003f04000 */
[----:B------:R-:W-:Y:S02]  /*1410*/  FSEL R4, R8, R4, P0 ;  /* 0x0000000408047208 */ /* 0x000fe40000000000 */
[----:B------:R-:W-:Y:S01]  /*1420*/  FSEL R5, R9, R5, P0 ;  /* 0x0000000509057208 */ /* 0x000fe20000000000 */
[----:B------:R-:W-:Y:S06]  /*1430*/  BRA `(.L_x_20) ;  /* 0x0000000000647947 */ /* 0x000fec0003800000 */
.L_x_19:
[----:B------:R-:W-:-:S14]  /*1440*/  DSETP.NE.AND P0, PT, R6, RZ, PT ;  /* 0x000000ff0600722a */ /* 0x000fdc0003f05000 */
[----:B------:R-:W-:Y:S05]  /*1450*/  @!P0 BRA `(.L_x_21) ;  /* 0x0000000000588947 */ /* 0x000fea0003800000 */
[----:B------:R-:W-:-:S13]  /*1460*/  ISETP.GE.AND P0, PT, R7, RZ, PT ;  /* 0x000000ff0700720c */ /* 0x000fda0003f06270 */
[----:B------:R-:W-:Y:S02]  /*1470*/  @!P0 IMAD.MOV.U32 R4, RZ, RZ, 0x0 ;  /* 0x00000000ff048424 */ /* 0x000fe400078e00ff */
[----:B------:R-:W-:Y:S01]  /*1480*/  @!P0 IMAD.MOV.U32 R5, RZ, RZ, -0x80000 ;  /* 0xfff80000ff058424 */ /* 0x000fe200078e00ff */
[----:B------:R-:W-:Y:S06]  /*1490*/  @!P0 BRA `(.L_x_20) ;  /* 0x00000000004c8947 */ /* 0x000fec0003800000 */
[----:B------:R-:W-:-:S13]  /*14a0*/  ISETP.GT.AND P0, PT, R7, 0x7fefffff, PT ;  /* 0x7fefffff0700780c */ /* 0x000fda0003f04270 */
[----:B------:R-:W-:Y:S05]  /*14b0*/  @P0 BRA `(.L_x_21) ;  /* 0x0000000000400947 */ /* 0x000fea0003800000 */
[----:B------:R-:W-:Y:S01]  /*14c0*/  DMUL R4, R6, 8.11296384146066816958e+31 ;  /* 0x4690000006047828 */ /* 0x000fe20000000000 */
[----:B------:R-:W-:Y:S02]  /*14d0*/  IMAD.MOV.U32 R10, RZ, RZ, 0x0 ;  /* 0x00000000ff0a7424 */ /* 0x000fe400078e00ff */
[----:B------:R-:W-:Y:S02]  /*14e0*/  IMAD.MOV.U32 R6, RZ, RZ, RZ ;  /* 0x000000ffff067224 */ /* 0x000fe400078e00ff */
[----:B------:R-:W-:Y:S01]  /*14f0*/  IMAD.MOV.U32 R11, RZ, RZ, 0x3fd80000 ;  /* 0x3fd80000ff0b7424 */ /* 0x000fe200078e00ff */
[----:B------:R-:W0:Y:S03]  /*1500*/  MUFU.RSQ64H R7, R5 ;  /* 0x0000000500077308 */ /* 0x000e260000001c00 */
[----:B0-----:R-:W-:-:S08]  /*1510*/  DMUL R8, R6, R6 ;  /* 0x0000000606087228 */ /* 0x001fd00000000000 */
[----:B------:R-:W-:-:S08]  /*1520*/  DFMA R8, R4, -R8, 1 ;  /* 0x3ff000000408742b */ /* 0x000fd00000000808 */
[----:B------:R-:W-:Y:S02]  /*1530*/  DFMA R10, R8, R10, 0.5 ;  /* 0x3fe00000080a742b */ /* 0x000fe4000000000a */
[----:B------:R-:W-:-:S08]  /*1540*/  DMUL R8, R6, R8 ;  /* 0x0000000806087228 */ /* 0x000fd00000000000 */
[----:B------:R-:W-:-:S08]  /*1550*/  DFMA R8, R10, R8, R6 ;  /* 0x000000080a08722b */ /* 0x000fd00000000006 */
[----:B------:R-:W-:Y:S02]  /*1560*/  DMUL R6, R4, R8 ;  /* 0x0000000804067228 */ /* 0x000fe40000000000 */
[----:B------:R-:W-:-:S06]  /*1570*/  VIADD R9, R9, 0xfff00000 ;  /* 0xfff0000009097836 */ /* 0x000fcc0000000000 */
[----:B------:R-:W-:-:S08]  /*1580*/  DFMA R10, R6, -R6, R4 ;  /* 0x80000006060a722b */ /* 0x000fd00000000004 */
[----:B------:R-:W-:-:S10]  /*1590*/  DFMA R4, R8, R10, R6 ;  /* 0x0000000a0804722b */ /* 0x000fd40000000006 */
[----:B------:R-:W-:Y:S01]  /*15a0*/  VIADD R5, R5, 0xfcb00000 ;  /* 0xfcb0000005057836 */ /* 0x000fe20000000000 */
[----:B------:R-:W-:Y:S06]  /*15b0*/  BRA `(.L_x_20) ;  /* 0x0000000000047947 */ /* 0x000fec0003800000 */
.L_x_21:
[----:B------:R-:W-:-:S11]  /*15c0*/  DADD R4, R6, R6 ;  /* 0x0000000006047229 */ /* 0x000fd60000000006 */
.L_x_20:
[----:B------:R-:W-:Y:S05]  /*15d0*/  BSYNC.RECONVERGENT B1 ;  /* 0x0000000000017941 */ /* 0x000fea0003800200 */
.L_x_18:
[----:B------:R-:W-:Y:S02]  /*15e0*/  IMAD.MOV.U32 R6, RZ, RZ, R4 ;  /* 0x000000ffff067224 */ /* 0x000fe400078e0004 */
[----:B------:R-:W-:Y:S02]  /*15f0*/  IMAD.MOV.U32 R7, RZ, RZ, R5 ;  /* 0x000000ffff077224 */ /* 0x000fe400078e0005 */
[----:B------:R-:W-:Y:S02]  /*1600*/  IMAD.MOV.U32 R4, RZ, RZ, R0 ;  /* 0x000000ffff047224 */ /* 0x000fe400078e0000 */
[----:B------:R-:W-:-:S04]  /*1610*/  IMAD.MOV.U32 R5, RZ, RZ, 0x0 ;  /* 0x00000000ff057424 */ /* 0x000fc800078e00ff */
[----:B------:R-:W-:Y:S05]  /*1620*/  RET.REL.NODEC R4 `(_Z8vignettePK6uchar4PS_mmd) ;  /* 0xffffffe804747950 */ /* 0x000fea0003c3ffff */
        .type           $_Z8vignettePK6uchar4PS_mmd$__internal_accurate_pow,@function
        .size           $_Z8vignettePK6uchar4PS_mmd$__internal_accurate_pow,($_Z8vignettePK6uchar4PS_mmd$__internal_trig_reduction_slowpathd - $_Z8vignettePK6uchar4PS_mmd$__internal_accurate_pow)
$_Z8vignettePK6uchar4PS_mmd$__internal_accurate_pow:
[----:B------:R-:W-:Y:S01]  /*1630*/  ISETP.GT.U32.AND P0, PT, R3, 0xfffff, PT ;  /* 0x000fffff0300780c */ /* 0x000fe20003f04070 */
[----:B------:R-:W-:Y:S01]  /*1640*/  IMAD.MOV.U32 R6, RZ, RZ, R16 ;  /* 0x000000ffff067224 */ /* 0x000fe200078e0010 */
[----:B------:R-:W-:Y:S01]  /*1650*/  UMOV UR6, 0x7d2cafe2 ;  /* 0x7d2cafe200067882 */ /* 0x000fe20000000000 */
[--C-:B------:R-:W-:Y:S01]  /*1660*/  IMAD.MOV.U32 R7, RZ, RZ, R3.reuse ;  /* 0x000000ffff077224 */ /* 0x100fe200078e0003 */
[----:B------:R-:W-:Y:S01]  /*1670*/  UMOV UR7, 0x3eb0f5ff ;  /* 0x3eb0f5ff00077882 */ /* 0x000fe20000000000 */
[--C-:B------:R-:W-:Y:S01]  /*1680*/  IMAD.MOV.U32 R8, RZ, RZ, R3.reuse ;  /* 0x000000ffff087224 */ /* 0x100fe200078e0003 */
[----:B------:R-:W-:Y:S01]  /*1690*/  SHF.R.U32.HI R3, RZ, 0x14, R3 ;  /* 0x00000014ff037819 */ /* 0x000fe20000011603 */
[----:B------:R-:W-:Y:S01]  /*16a0*/  IMAD.MOV.U32 R20, RZ, RZ, RZ ;  /* 0x000000ffff147224 */ /* 0x000fe200078e00ff */
[----:B------:R-:W-:Y:S01]  /*16b0*/  UMOV UR10, 0xfefa39ef ;  /* 0xfefa39ef000a7882 */ /* 0x000fe20000000000 */
[----:B------:R-:W-:Y:S01]  /*16c0*/  IMAD.MOV.U32 R12, RZ, RZ, 0x41ad3b5a ;  /* 0x41ad3b5aff0c7424 */ /* 0x000fe200078e00ff */
[----:B------:R-:W-:Y:S01]  /*16d0*/  UMOV UR11, 0x3fe62e42 ;  /* 0x3fe62e42000b7882 */ /* 0x000fe20000000000 */
[----:B------:R-:W-:-:S02]  /*16e0*/  IMAD.MOV.U32 R13, RZ, RZ, 0x3ed0f5d2 ;  /* 0x3ed0f5d2ff0d7424 */ /* 0x000fc400078e00ff */
[----:B------:R-:W-:-:S10]  /*16f0*/  @!P0 DMUL R6, R6, 1.80143985094819840000e+16 ;  /* 0x4350000006068828 */ /* 0x000fd40000000000 */
[----:B------:R-:W-:Y:S01]  /*1700*/  @!P0 IMAD.MOV.U32 R8, RZ, RZ, R7 ;  /* 0x000000ffff088224 */ /* 0x000fe200078e0007 */
[----:B------:R-:W-:Y:S01]  /*1710*/  @!P0 LEA.HI R3, R7, 0xffffffca, RZ, 0xc ;  /* 0xffffffca07038811 */ /* 0x000fe200078f60ff */
[----:B------:R-:W-:-:S03]  /*1720*/  @!P0 IMAD.MOV.U32 R16, RZ, RZ, R6 ;  /* 0x000000ffff108224 */ /* 0x000fc600078e0006 */
[----:B------:R-:W-:Y:S01]  /*1730*/  LOP3.LUT R8, R8, 0x800fffff, RZ, 0xc0, !PT ;  /* 0x800fffff08087812 */ /* 0x000fe200078ec0ff */
[----:B------:R-:W-:-:S03]  /*1740*/  VIADD R6, R3, 0xfffffc01 ;  /* 0xfffffc0103067836 */ /* 0x000fc60000000000 */
[----:B------:R-:W-:-:S04]  /*1750*/  LOP3.LUT R17, R8, 0x3ff00000, RZ, 0xfc, !PT ;  /* 0x3ff0000008117812 */ /* 0x000fc800078efcff */
[----:B------:R-:W-:-:S13]  /*1760*/  ISETP.GE.U32.AND P1, PT, R17, 0x3ff6a09f, PT ;  /* 0x3ff6a09f1100780c */ /* 0x000fda0003f26070 */
[----:B------:R-:W-:Y:S02]  /*1770*/  @P1 VIADD R9, R17, 0xfff00000 ;  /* 0xfff0000011091836 */ /* 0x000fe40000000000 */
[----:B------:R-:W-:Y:S02]  /*1780*/  @P1 VIADD R6, R3, 0xfffffc02 ;  /* 0xfffffc0203061836 */ /* 0x000fe40000000000 */
[----:B------:R-:W-:-:S06]  /*1790*/  @P1 IMAD.MOV.U32 R17, RZ, RZ, R9 ;  /* 0x000000ffff111224 */ /* 0x000fcc00078e0009 */
[C---:B------:R-:W-:Y:S02]  /*17a0*/  DADD R10, R16.reuse, 1 ;  /* 0x3ff00000100a7429 */ /* 0x040fe40000000000 */
[----:B------:R-:W-:-:S04]  /*17b0*/  DADD R16, R16, -1 ;  /* 0xbff0000010107429 */ /* 0x000fc80000000000 */
[----:B------:R-:W0:Y:S02]  /*17c0*/  MUFU.RCP64H R21, R11 ;  /* 0x0000000b00157308 */ /* 0x000e240000001800 */
[----:B0-----:R-:W-:-:S08]  /*17d0*/  DFMA R8, -R10, R20, 1 ;  /* 0x3ff000000a08742b */ /* 0x001fd00000000114 */
[----:B------:R-:W-:-:S08]  /*17e0*/  DFMA R8, R8, R8, R8 ;  /* 0x000000080808722b */ /* 0x000fd00000000008 */
[----:B------:R-:W-:-:S08]  /*17f0*/  DFMA R20, R20, R8, R20 ;  /* 0x000000081414722b */ /* 0x000fd00000000014 */
[----:B------:R-:W-:-:S08]  /*1800*/  DMUL R8, R16, R20 ;  /* 0x0000001410087228 */ /* 0x000fd00000000000 */
[----:B------:R-:W-:-:S08]  /*1810*/  DFMA R8, R16, R20, R8 ;  /* 0x000000141008722b */ /* 0x000fd00000000008 */
[CC--:B------:R-:W-:Y:S02]  /*1820*/  DMUL R18, R8.reuse, R8.reuse ;  /* 0x0000000808127228 */ /* 0x0c0fe40000000000 */
[----:B------:R-:W-:-:S06]  /*1830*/  DMUL R24, R8, R8 ;  /* 0x0000000808187228 */ /* 0x000fcc0000000000 */
[----:B------:R-:W-:Y:S01]  /*1840*/  DFMA R10, R18, UR6, R12 ;  /* 0x00000006120a7c2b */ /* 0x000fe2000800000c */
[----:B------:R-:W-:Y:S01]  /*1850*/  UMOV UR6, 0x75488a3f ;  /* 0x75488a3f00067882 */ /* 0x000fe20000000000 */
[----:B------:R-:W-:Y:S01]  /*1860*/  UMOV UR7, 0x3ef3b20a ;  /* 0x3ef3b20a00077882 */ /* 0x000fe20000000000 */
[----:B------:R-:W-:-:S05]  /*1870*/  DADD R12, R16, -R8 ;  /* 0x00000000100c7229 */ /* 0x000fca0000000808 */
[----:B------:R-:W-:Y:S01]  /*1880*/  DFMA R10, R18, R10, UR6 ;  /* 0x00000006120a7e2b */ /* 0x000fe2000800000a */
[----:B------:R-:W-:Y:S01]  /*1890*/  UMOV UR6, 0xe4faecd5 ;  /* 0xe4faecd500067882 */ /* 0x000fe20000000000 */
[----:B------:R-:W-:Y:S01]  /*18a0*/  UMOV UR7, 0x3f1745cd ;  /* 0x3f1745cd00077882 */ /* 0x000fe20000000000 */
[----:B------:R-:W-:-:S05]  /*18b0*/  DADD R12, R12, R12 ;  /* 0x000000000c0c7229 */ /* 0x000fca000000000c */
[----:B------:R-:W-:Y:S01]  /*18c0*/  DFMA R10, R18, R10, UR6 ;  /* 0x00000006120a7e2b */ /* 0x000fe2000800000a */
[----:B------:R-:W-:Y:S01]  /*18d0*/  UMOV UR6, 0x258a578b ;  /* 0x258a578b00067882 */ /* 0x000fe20000000000 */
[----:B------:R-:W-:Y:S01]  /*18e0*/  UMOV UR7, 0x3f3c71c7 ;  /* 0x3f3c71c700077882 */ /* 0x000fe20000000000 */
[----:B------:R-:W-:-:S05]  /*18f0*/  DFMA R12, R16, -R8, R12 ;  /* 0x80000008100c722b */ /* 0x000fca000000000c */
[----:B------:R-:W-:Y:S01]  /*1900*/  DFMA R10, R18, R10, UR6 ;  /* 0x00000006120a7e2b */ /* 0x000fe2000800000a */
[----:B------:R-:W-:Y:S01]  /*1910*/  UMOV UR6, 0x9242b910 ;  /* 0x9242b91000067882 */ /* 0x000fe20000000000 */
[----:B------:R-:W-:Y:S01]  /*1920*/  UMOV UR7, 0x3f624924 ;  /* 0x3f62492400077882 */ /* 0x000fe20000000000 */
[----:B------:R-:W-:Y:S02]  /*1930*/  DMUL R12, R20, R12 ;  /* 0x0000000c140c7228 */ /* 0x000fe40000000000 */
[----:B------:R-:W-:-:S03]  /*1940*/  DFMA R20, R8, R8, -R24 ;  /* 0x000000080814722b */ /* 0x000fc60000000818 */
[----:B------:R-:W-:Y:S01]  /*1950*/  DFMA R14, R18, R10, UR6 ;  /* 0x00000006120e7e2b */ /* 0x000fe2000800000a */
[----:B------:R-:W-:Y:S01]  /*1960*/  UMOV UR6, 0x99999dfb ;  /* 0x99999dfb00067882 */ /* 0x000fe20000000000 */
[----:B------:R-:W-:-:S06]  /*1970*/  UMOV UR7, 0x3f899999 ;  /* 0x3f89999900077882 */ /* 0x000fcc0000000000 */
[----:B------:R-:W-:Y:S01]  /*1980*/  DFMA R14, R18, R14, UR6 ;  /* 0x00000006120e7e2b */ /* 0x000fe2000800000e */
[----:B------:R-:W-:Y:S01]  /*1990*/  UMOV UR6, 0x55555555 ;  /* 0x5555555500067882 */ /* 0x000fe20000000000 */
[----:B------:R-:W-:-:S06]  /*19a0*/  UMOV UR7, 0x3fb55555 ;  /* 0x3fb5555500077882 */ /* 0x000fcc0000000000 */
[----:B------:R-:W-:-:S08]  /*19b0*/  DFMA R10, R18, R14, UR6 ;  /* 0x00000006120a7e2b */ /* 0x000fd0000800000e */
[----:B------:R-:W-:Y:S01]  /*19c0*/  DADD R16, -R10, UR6 ;  /* 0x000000060a107e29 */ /* 0x000fe20008000100 */
[----:B------:R-:W-:Y:S01]  /*19d0*/  UMOV UR6, 0xb9e7b0 ;  /* 0x00b9e7b000067882 */ /* 0x000fe20000000000 */
[----:B------:R-:W-:-:S06]  /*19e0*/  UMOV UR7, 0x3c46a4cb ;  /* 0x3c46a4cb00077882 */ /* 0x000fcc0000000000 */
[----:B------:R-:W-:Y:S02]  /*19f0*/  DFMA R16, R18, R14, R16 ;  /* 0x0000000e1210722b */ /* 0x000fe40000000010 */
[----:B------:R-:W-:Y:S01]  /*1a00*/  DMUL R14, R8, R24 ;  /* 0x00000018080e7228 */ /* 0x000fe20000000000 */
[----:B------:R-:W-:Y:S02]  /*1a10*/  VIADD R19, R13, 0x100000 ;  /* 0x001000000d137836 */ /* 0x000fe40000000000 */
[----:B------:R-:W-:-:S03]  /*1a20*/  IMAD.MOV.U32 R18, RZ, RZ, R12 ;  /* 0x000000ffff127224 */ /* 0x000fc600078e000c */
[----:B------:R-:W-:Y:S01]  /*1a30*/  DADD R16, R16, -UR6 ;  /* 0x8000000610107e29 */ /* 0x000fe20008000000 */
[----:B------:R-:W-:Y:S01]  /*1a40*/  UMOV UR6, 0x80000000 ;  /* 0x8000000000067882 */ /* 0x000fe20000000000 */
[C---:B------:R-:W-:Y:S01]  /*1a50*/  DFMA R22, R8.reuse, R24, -R14 ;  /* 0x000000180816722b */ /* 0x040fe2000000080e */
[----:B------:R-:W-:Y:S01]  /*1a60*/  UMOV UR7, 0x43300000 ;  /* 0x4330000000077882 */ /* 0x000fe20000000000 */
[----:B------:R-:W-:-:S04]  /*1a70*/  DFMA R18, R8, R18, R20 ;  /* 0x000000120812722b */ /* 0x000fc80000000014 */
[----:B------:R-:W-:Y:S02]  /*1a80*/  DADD R20, R10, R16 ;  /* 0x000000000a147229 */ /* 0x000fe40000000010 */
[----:B------:R-:W-:-:S06]  /*1a90*/  DFMA R22, R12, R24, R22 ;  /* 0x000000180c16722b */ /* 0x000fcc0000000016 */
[----:B------:R-:W-:Y:S02]  /*1aa0*/  DMUL R24, R20, R14 ;  /* 0x0000000e14187228 */ /* 0x000fe40000000000 */
[----:B------:R-:W-:Y:S02]  /*1ab0*/  DFMA R18, R8, R18, R22 ;  /* 0x000000120812722b */ /* 0x000fe40000000016 */
[----:B------:R-:W-:-:S04]  /*1ac0*/  DADD R22, R10, -R20 ;  /* 0x000000000a167229 */ /* 0x000fc80000000814 */
[----:B------:R-:W-:-:S04]  /*1ad0*/  DFMA R10, R20, R14, -R24 ;  /* 0x0000000e140a722b */ /* 0x000fc80000000818 */
[----:B------:R-:W-:-:S04]  /*1ae0*/  DADD R22, R16, R22 ;  /* 0x0000000010167229 */ /* 0x000fc80000000016 */
[----:B------:R-:W-:-:S08]  /*1af0*/  DFMA R10, R20, R18, R10 ;  /* 0x00000012140a722b */ /* 0x000fd0000000000a */
[----:B------:R-:W-:-:S08]  /*1b00*/  DFMA R22, R22, R14, R10 ;  /* 0x0000000e1616722b */ /* 0x000fd0000000000a */
[----:B------:R-:W-:-:S08]  /*1b10*/  DADD R10, R24, R22 ;  /* 0x00000000180a7229 */ /* 0x000fd00000000016 */
[--C-:B------:R-:W-:Y:S02]  /*1b20*/  DADD R14, R8, R10.reuse ;  /* 0x00000000080e7229 */ /* 0x100fe4000000000a */
[----:B------:R-:W-:-:S06]  /*1b30*/  DADD R24, R24, -R10 ;  /* 0x0000000018187229 */ /* 0x000fcc000000080a */
[----:B------:R-:W-:Y:S02]  /*1b40*/  DADD R8, R8, -R14 ;  /* 0x0000000008087229 */ /* 0x000fe4000000080e */
[----:B------:R-:W-:-:S06]  /*1b50*/  DADD R24, R22, R24 ;  /* 0x0000000016187229 */ /* 0x000fcc0000000018 */
[----:B------:R-:W-:-:S08]  /*1b60*/  DADD R8, R10, R8 ;  /* 0x000000000a087229 */ /* 0x000fd00000000008 */
[----:B------:R-:W-:-:S08]  /*1b70*/  DADD R8, R24, R8 ;  /* 0x0000000018087229 */ /* 0x000fd00000000008 */
[----:B------:R-:W-:Y:S01]  /*1b80*/  DADD R12, R12, R8 ;  /* 0x000000000c0c7229 */ /* 0x000fe20000000008 */
[----:B------:R-:W-:Y:S01]  /*1b90*/  LOP3.LUT R8, R6, 0x80000000, RZ, 0x3c, !PT ;  /* 0x8000000006087812 */ /* 0x000fe200078e3cff */
[----:B------:R-:W-:-:S06]  /*1ba0*/  IMAD.MOV.U32 R9, RZ, RZ, 0x43300000 ;  /* 0x43300000ff097424 */ /* 0x000fcc00078e00ff */
[----:B------:R-:W-:Y:S02]  /*1bb0*/  DADD R10, R14, R12 ;  /* 0x000000000e0a7229 */ /* 0x000fe4000000000c */
[----:B------:R-:W-:Y:S01]  /*1bc0*/  DADD R8, R8, -UR6 ;  /* 0x8000000608087e29 */ /* 0x000fe20008000000 */
[----:B------:R-:W-:Y:S01]  /*1bd0*/  UMOV UR6, 0xfefa39ef ;  /* 0xfefa39ef00067882 */ /* 0x000fe20000000000 */
[----:B------:R-:W-:-:S04]  /*1be0*/  UMOV UR7, 0x3fe62e42 ;  /* 0x3fe62e4200077882 */ /* 0x000fc80000000000 */
[--C-:B------:R-:W-:Y:S02]  /*1bf0*/  DADD R14, R14, -R10.reuse ;  /* 0x000000000e0e7229 */ /* 0x100fe4000000080a */
[----:B------:R-:W-:Y:S01]  /*1c00*/  DFMA R6, R8, UR6, R10 ;  /* 0x0000000608067c2b */ /* 0x000fe2000800000a */
[----:B------:R-:W-:Y:S01]  /*1c10*/  UMOV UR6, 0x3b39803f ;  /* 0x3b39803f00067882 */ /* 0x000fe20000000000 */
[----:B------:R-:W-:-:S04]  /*1c20*/  UMOV UR7, 0x3c7abc9e ;  /* 0x3c7abc9e00077882 */ /* 0x000fc80000000000 */
[----:B------:R-:W-:Y:S02]  /*1c30*/  DADD R14, R12, R14 ;  /* 0x000000000c0e7229 */ /* 0x000fe4000000000e */
[----:B------:R-:W-:-:S08]  /*1c40*/  DFMA R16, R8, -UR10, R6 ;  /* 0x8000000a08107c2b */ /* 0x000fd00008000006 */
[----:B------:R-:W-:-:S08]  /*1c50*/  DADD R16, -R10, R16 ;  /* 0x000000000a107229 */ /* 0x000fd00000000110 */
[----:B------:R-:W-:-:S08]  /*1c60*/  DADD R14, R14, -R16 ;  /* 0x000000000e0e7229 */ /* 0x000fd00000000810 */
[----:B------:R-:W-:Y:S01]  /*1c70*/  DFMA R14, R8, UR6, R14 ;  /* 0x00000006080e7c2b */ /* 0x000fe2000800000e */
[----:B------:R-:W-:Y:S02]  /*1c80*/  USHF.L.U32 UR7, UR5, 0x1, URZ ;  /* 0x0000000105077899 */ /* 0x000fe400080006ff */
[----:B------:R-:W-:Y:S02]  /*1c90*/  ULOP3.LUT UR6, UR5, 0xff0fffff, URZ, 0xc0, !UPT ;  /* 0xff0fffff05067892 */ /* 0x000fe4000f8ec0ff */
[----:B------:R-:W-:-:S03]  /*1ca0*/  UISETP.GT.U32.AND UP0, UPT, UR7, -0x2000001, UPT ;  /* 0xfdffffff0700788c */ /* 0x000fc6000bf04070 */
[----:B------:R-:W-:Y:S01]  /*1cb0*/  DADD R8, R6, R14 ;  /* 0x0000000006087229 */ /* 0x000fe2000000000e */
[----:B------:R-:W-:-:S03]  /*1cc0*/  USEL UR7, UR6, UR5, UP0 ;  /* 0x0000000506077287 */ /* 0x000fc60008000000 */
[----:B------:R-:W-:-:S04]  /*1cd0*/  UMOV UR6, UR4 ;  /* 0x0000000400067c82 */ /* 0x000fc80008000000 */
[----:B------:R-:W-:Y:S02]  /*1ce0*/  DADD R6, R6, -R8 ;  /* 0x0000000006067229 */ /* 0x000fe40000000808 */
[----:B------:R-:W-:-:S06]  /*1cf0*/  DMUL R10, R8, UR6 ;  /* 0x00000006080a7c28 */ /* 0x000fcc0008000000 */
[----:B------:R-:W-:Y:S02]  /*1d00*/  DADD R14, R14, R6 ;  /* 0x000000000e0e7229 */ /* 0x000fe40000000006 */
[----:B------:R-:W-:Y:S01]  /*1d10*/  DFMA R8, R8, UR6, -R10 ;  /* 0x0000000608087c2b */ /* 0x000fe2000800080a */
[----:B------:R-:W-:Y:S02]  /*1d20*/  IMAD.MOV.U32 R6, RZ, RZ, 0x652b82fe ;  /* 0x652b82feff067424 */ /* 0x000fe400078e00ff */
[----:B------:R-:W-:-:S05]  /*1d30*/  IMAD.MOV.U32 R7, RZ, RZ, 0x3ff71547 ;  /* 0x3ff71547ff077424 */ /* 0x000fca00078e00ff */
[----:B------:R-:W-:Y:S01]  /*1d40*/  DFMA R14, R14, UR6, R8 ;  /* 0x000000060e0e7c2b */ /* 0x000fe20008000008 */
[----:B------:R-:W-:Y:S01]  /*1d50*/  UMOV UR6, 0x3b39803f ;  /* 0x3b39803f00067882 */ /* 0x000fe20000000000 */
[----:B------:R-:W-:-:S06]  /*1d60*/  UMOV UR7, 0x3c7abc9e ;  /* 0x3c7abc9e00077882 */ /* 0x000fcc0000000000 */
[----:B------:R-:W-:-:S08]  /*1d70*/  DADD R8, R10, R14 ;  /* 0x000000000a087229 */ /* 0x000fd0000000000e */
[----:B------:R-:W-:Y:S02]  /*1d80*/  DFMA R6, R8, R6, 6.75539944105574400000e+15 ;  /* 0x433800000806742b */ /* 0x000fe40000000006 */
[----:B------:R-:W-:Y:S01]  /*1d90*/  FSETP.GEU.AND P0, PT, |R9|, 4.1917929649353027344, PT ;  /* 0x4086232b0900780b */ /* 0x000fe20003f0e200 */
[----:B------:R-:W-:-:S05]  /*1da0*/  DADD R10, R10, -R8 ;  /* 0x000000000a0a7229 */ /* 0x000fca0000000808 */
[----:B------:R-:W-:-:S03]  /*1db0*/  DADD R12, R6, -6.75539944105574400000e+15 ;  /* 0xc3380000060c7429 */ /* 0x000fc60000000000 */
[----:B------:R-:W-:-:S05]  /*1dc0*/  DADD R14, R14, R10 ;  /* 0x000000000e0e7229 */ /* 0x000fca000000000a */
[----:B------:R-:W-:-:S08]  /*1dd0*/  DFMA R16, R12, -UR10, R8 ;  /* 0x8000000a0c107c2b */ /* 0x000fd00008000008 */
[----:B------:R-:W-:Y:S01]  /*1de0*/  DFMA R12, R12, -UR6, R16 ;  /* 0x800000060c0c7c2b */ /* 0x000fe20008000010 */
[----:B------:R-:W-:Y:S01]  /*1df0*/  UMOV UR6, 0x69ce2bdf ;  /* 0x69ce2bdf00067882 */ /* 0x000fe20000000000 */
[----:B------:R-:W-:Y:S01]  /*1e00*/  IMAD.MOV.U32 R16, RZ, RZ, -0x35dec16 ;  /* 0xfca213eaff107424 */ /* 0x000fe200078e00ff */
[----:B------:R-:W-:Y:S01]  /*1e10*/  UMOV UR7, 0x3e5ade15 ;  /* 0x3e5ade1500077882 */ /* 0x000fe20000000000 */
[----:B------:R-:W-:-:S06]  /*1e20*/  IMAD.MOV.U32 R17, RZ, RZ, 0x3e928af3 ;  /* 0x3e928af3ff117424 */ /* 0x000fcc00078e00ff */
[----:B------:R-:W-:Y:S01]  /*1e30*/  DFMA R16, R12, UR6, R16 ;  /* 0x000000060c107c2b */ /* 0x000fe20008000010 */
[----:B------:R-:W-:Y:S01]  /*1e40*/  UMOV UR6, 0x62401315 ;  /* 0x6240131500067882 */ /* 0x000fe20000000000 */
[----:B------:R-:W-:-:S06]  /*1e50*/  UMOV UR7, 0x3ec71dee ;  /* 0x3ec71dee00077882 */ /* 0x000fcc0000000000 */
[----:B------:R-:W-:Y:S01]  /*1e60*/  DFMA R16, R12, R16, UR6 ;  /* 0x000000060c107e2b */ /* 0x000fe20008000010 */
        /* <DEDUP_REMOVED lines=20> */
[----:B------:R-:W-:-:S08]  /*1fb0*/  DFMA R16, R12, R16, UR6 ;  /* 0x000000060c107e2b */ /* 0x000fd00008000010 */
[----:B------:R-:W-:-:S08]  /*1fc0*/  DFMA R16, R12, R16, 1 ;  /* 0x3ff000000c10742b */ /* 0x000fd00000000010 */
[----:B------:R-:W-:-:S10]  /*1fd0*/  DFMA R12, R12, R16, 1 ;  /* 0x3ff000000c0c742b */ /* 0x000fd40000000010 */
[----:B------:R-:W-:Y:S02]  /*1fe0*/  IMAD R11, R6, 0x100000, R13 ;  /* 0x00100000060b7824 */ /* 0x000fe400078e020d */
[----:B------:R-:W-:Y:S01]  /*1ff0*/  IMAD.MOV.U32 R10, RZ, RZ, R12 ;  /* 0x000000ffff0a7224 */ /* 0x000fe200078e000c */
[----:B------:R-:W-:Y:S06]  /*2000*/  @!P0 BRA `(.L_x_22) ;  /* 0x0000000000308947 */ /* 0x000fec0003800000 */
[----:B------:R-:W-:Y:S01]  /*2010*/  FSETP.GEU.AND P1, PT, |R9|, 4.2275390625, PT ;  /* 0x408748000900780b */ /* 0x000fe20003f2e200 */
[C---:B------:R-:W-:Y:S02]  /*2020*/  DADD R10, R8.reuse, +INF ;  /* 0x7ff00000080a7429 */ /* 0x040fe40000000000 */
[----:B------:R-:W-:-:S08]  /*2030*/  DSETP.GEU.AND P0, PT, R8, RZ, PT ;  /* 0x000000ff0800722a */ /* 0x000fd00003f0e000 */
[----:B------:R-:W-:Y:S02]  /*2040*/  FSEL R10, R10, RZ, P0 ;  /* 0x000000ff0a0a7208 */ /* 0x000fe40000000000 */
[----:B------:R-:W-:Y:S02]  /*2050*/  @!P1 LEA.HI R3, R6, R6, RZ, 0x1 ;  /* 0x0000000606039211 */ /* 0x000fe400078f08ff */
[----:B------:R-:W-:Y:S02]  /*2060*/  FSEL R11, R11, RZ, P0 ;  /* 0x000000ff0b0b7208 */ /* 0x000fe40000000000 */
[----:B------:R-:W-:-:S05]  /*2070*/  @!P1 SHF.R.S32.HI R3, RZ, 0x1, R3 ;  /* 0x00000001ff039819 */ /* 0x000fca0000011403 */
[----:B------:R-:W-:Y:S02]  /*2080*/  @!P1 IMAD.IADD R6, R6, 0x1, -R3 ;  /* 0x0000000106069824 */ /* 0x000fe400078e0a03 */
[----:B------:R-:W-:-:S03]  /*2090*/  @!P1 IMAD R13, R3, 0x100000, R13 ;  /* 0x00100000030d9824 */ /* 0x000fc600078e020d */
[----:B------:R-:W-:Y:S01]  /*20a0*/  @!P1 LEA R7, R6, 0x3ff00000, 0x14 ;  /* 0x3ff0000006079811 */ /* 0x000fe200078ea0ff */
[----:B------:R-:W-:-:S06]  /*20b0*/  @!P1 IMAD.MOV.U32 R6, RZ, RZ, RZ ;  /* 0x000000ffff069224 */ /* 0x000fcc00078e00ff */
[----:B------:R-:W-:-:S11]  /*20c0*/  @!P1 DMUL R10, R12, R6 ;  /* 0x000000060c0a9228 */ /* 0x000fd60000000000 */
.L_x_22:
[----:B------:R-:W-:Y:S01]  /*20d0*/  DFMA R14, R14, R10, R10 ;  /* 0x0000000a0e0e722b */ /* 0x000fe2000000000a */
[----:B------:R-:W-:Y:S01]  /*20e0*/  IMAD.MOV.U32 R8, RZ, RZ, R0 ;  /* 0x000000ffff087224 */ /* 0x000fe200078e0000 */
[----:B------:R-:W-:Y:S01]  /*20f0*/  DSETP.NEU.AND P0, PT, |R10|, +INF , PT ;  /* 0x7ff000000a00742a */ /* 0x000fe20003f0d200 */
[----:B------:R-:W-:-:S07]  /*2100*/  IMAD.MOV.U32 R9, RZ, RZ, 0x0 ;  /* 0x00000000ff097424 */ /* 0x000fce00078e00ff */
[----:B------:R-:W-:Y:S02]  /*2110*/  FSEL R6, R10, R14, !P0 ;  /* 0x0000000e0a067208 */ /* 0x000fe40004000000 */
[----:B------:R-:W-:Y:S01]  /*2120*/  FSEL R7, R11, R15, !P0 ;  /* 0x0000000f0b077208 */ /* 0x000fe20004000000 */
[----:B------:R-:W-:Y:S06]  /*2130*/  RET.REL.NODEC R8 `(_Z8vignettePK6uchar4PS_mmd) ;  /* 0xffffffdc08b07950 */ /* 0x000fec0003c3ffff */
        .type           $_Z8vignettePK6uchar4PS_mmd$__internal_trig_reduction_slowpathd,@function
        .size           $_Z8vignettePK6uchar4PS_mmd$__internal_trig_reduction_slowpathd,(.L_x_35 - $_Z8vignettePK6uchar4PS_mmd$__internal_trig_reduction_slowpathd)
$_Z8vignettePK6uchar4PS_mmd$__internal_trig_reduction_slowpathd:
[--C-:B------:R-:W-:Y:S01]  /*2140*/  SHF.R.U32.HI R10, RZ, 0x14, R5.reuse ;  /* 0x00000014ff0a7819 */ /* 0x100fe20000011605 */
[----:B------:R-:W-:Y:S02]  /*2150*/  IMAD.MOV.U32 R16, RZ, RZ, R4 ;  /* 0x000000ffff107224 */ /* 0x000fe400078e0004 */
[----:B------:R-:W-:Y:S01]  /*2160*/  IMAD.MOV.U32 R7, RZ, RZ, R5 ;  /* 0x000000ffff077224 */ /* 0x000fe200078e0005 */
[----:B------:R-:W-:Y:S01]  /*2170*/  LOP3.LUT R0, R10, 0x7ff, RZ, 0xc0, !PT ;  /* 0x000007ff0a007812 */ /* 0x000fe200078ec0ff */
[----:B------:R-:W-:-:S03]  /*2180*/  IMAD.MOV.U32 R6, RZ, RZ, RZ ;  /* 0x000000ffff067224 */ /* 0x000fc600078e00ff */
[----:B------:R-:W-:-:S13]  /*2190*/  ISETP.NE.AND P0, PT, R0, 0x7ff, PT ;  /* 0x000007ff0000780c */ /* 0x000fda0003f05270 */
[----:B------:R-:W-:Y:S05]  /*21a0*/  @!P0 BRA `(.L_x_23) ;  /* 0x00000008004c8947 */ /* 0x000fea0003800000 */
[----:B------:R-:W-:Y:S01]  /*21b0*/  VIADD R0, R0, 0xfffffc00 ;  /* 0xfffffc0000007836 */ /* 0x000fe20000000000 */
[----:B------:R-:W-:Y:S01]  /*21c0*/  BSSY.RECONVERGENT B2, `(.L_x_24) ;  /* 0x0000030000027945 */ /* 0x000fe20003800200 */
[----:B------:R-:W-:Y:S01]  /*21d0*/  IMAD.MOV.U32 R17, RZ, RZ, R5 ;  /* 0x000000ffff117224 */ /* 0x000fe200078e0005 */
[----:B------:R-:W-:Y:S02]  /*21e0*/  CS2R R18, SRZ ;  /* 0x0000000000127805 */ /* 0x000fe4000001ff00 */
[----:B------:R-:W-:Y:S02]  /*21f0*/  SHF.R.U32.HI R3, RZ, 0x6, R0 ;  /* 0x00000006ff037819 */ /* 0x000fe40000011600 */
[----:B------:R-:W-:Y:S02]  /*2200*/  ISETP.GE.U32.AND P0, PT, R0, 0x80, PT ;  /* 0x000000800000780c */ /* 0x000fe40003f06070 */
[C---:B------:R-:W-:Y:S02]  /*2210*/  IADD3 R0, PT, PT, -R3.reuse, 0x13, RZ ;  /* 0x0000001303007810 */ /* 0x040fe40007ffe1ff */
[----:B------:R-:W-:-:S02]  /*2220*/  IADD3 R21, PT, PT, -R3, 0xf, RZ ;  /* 0x0000000f03157810 */ /* 0x000fc40007ffe1ff */
[----:B------:R-:W-:-:S04]  /*2230*/  SEL R0, R0, 0x12, P0 ;  /* 0x0000001200007807 */ /* 0x000fc80000000000 */
[----:B------:R-:W-:-:S13]  /*2240*/  ISETP.GE.AND P0, PT, R21, R0, PT ;  /* 0x000000001500720c */ /* 0x000fda0003f06270 */
[----:B------:R-:W-:Y:S05]  /*2250*/  @P0 BRA `(.L_x_25) ;  /* 0x0000000000980947 */ /* 0x000fea0003800000 */
[----:B------:R-:W0:Y:S01]  /*2260*/  LDC.64 R8, c[0x0][0x358] ;  /* 0x0000d600ff087b82 */ /* 0x000e220000000a00 */
[C---:B------:R-:W-:Y:S01]  /*2270*/  SHF.L.U64.HI R13, R16.reuse, 0xb, R7 ;  /* 0x0000000b100d7819 */ /* 0x040fe20000010207 */
[----:B------:R-:W-:Y:S01]  /*2280*/  BSSY.RECONVERGENT B3, `(.L_x_26) ;  /* 0x0000022000037945 */ /* 0x000fe20003800200 */
[----:B------:R-:W-:Y:S01]  /*2290*/  IMAD.SHL.U32 R11, R16, 0x800, RZ ;  /* 0x00000800100b7824 */ /* 0x000fe200078e00ff */
[----:B------:R-:W-:Y:S01]  /*22a0*/  IADD3 R15, PT, PT, RZ, -R3, -R0 ;  /* 0x80000003ff0f7210 */ /* 0x000fe20007ffe800 */
[----:B------:R-:W-:Y:S01]  /*22b0*/  IMAD.MOV.U32 R14, RZ, RZ, RZ ;  /* 0x000000ffff0e7224 */ /* 0x000fe200078e00ff */
[----:B------:R-:W-:Y:S02]  /*22c0*/  CS2R R18, SRZ ;  /* 0x0000000000127805 */ /* 0x000fe4000001ff00 */
[----:B------:R-:W-:Y:S01]  /*22d0*/  LOP3.LUT R13, R13, 0x80000000, RZ, 0xfc, !PT ;  /* 0x800000000d0d7812 */ /* 0x000fe200078efcff */
[----:B------:R-:W1:Y:S06]  /*22e0*/  LDC.64 R4, c[0x4][RZ] ;  /* 0x01000000ff047b82 */ /* 0x000e6c0000000a00 */
.L_x_27:
[----:B0-----:R-:W-:Y:S01]  /*22f0*/  R2UR UR6, R8 ;  /* 0x00000000080672ca */ /* 0x001fe200000e0000 */
[----:B-1----:R-:W-:Y:S01]  /*2300*/  IMAD.WIDE R6, R21, 0x8, R4 ;  /* 0x0000000815067825 */ /* 0x002fe200078e0204 */
[----:B------:R-:W-:-:S13]  /*2310*/  R2UR UR7, R9 ;  /* 0x00000000090772ca */ /* 0x000fda00000e0000 */
[----:B------:R-:W2:Y:S01]  /*2320*/  LDG.E.64.CONSTANT R6, desc[UR6][R6.64] ;  /* 0x0000000606067981 */ /* 0x000ea2000c1e9b00 */
[----:B------:R-:W-:Y:S02]  /*2330*/  VIADD R15, R15, 0x1 ;  /* 0x000000010f0f7836 */ /* 0x000fe40000000000 */
[----:B------:R-:W-:Y:S02]  /*2340*/  VIADD R21, R21, 0x1 ;  /* 0x0000000115157836 */ /* 0x000fe40000000000 */
[----:B--2---:R-:W-:-:S04]  /*2350*/  IMAD.WIDE.U32 R18, P2, R6, R11, R18 ;  /* 0x0000000b06127225 */ /* 0x004fc80007840012 */
[----:B------:R-:W-:Y:S02]  /*2360*/  IMAD R23, R6, R13, RZ ;  /* 0x0000000d06177224 */ /* 0x000fe400078e02ff */
[CC--:B------:R-:W-:Y:S02]  /*2370*/  IMAD R16, R7.reuse, R11.reuse, RZ ;  /* 0x0000000b07107224 */ /* 0x0c0fe400078e02ff */
[----:B------:R-:W-:Y:S01]  /*2380*/  IMAD.HI.U32 R25, R7, R11, RZ ;  /* 0x0000000b07197227 */ /* 0x000fe200078e00ff */
[----:B------:R-:W-:-:S03]  /*2390*/  IADD3 R19, P0, PT, R23, R19, RZ ;  /* 0x0000001317137210 */ /* 0x000fc60007f1e0ff */
[----:B------:R-:W-:Y:S01]  /*23a0*/  IMAD R23, R14, 0x8, R1 ;  /* 0x000000080e177824 */ /* 0x000fe200078e0201 */
[----:B------:R-:W-:Y:S01]  /*23b0*/  IADD3 R19, P1, PT, R16, R19, RZ ;  /* 0x0000001310137210 */ /* 0x000fe20007f3e0ff */
[----:B------:R-:W-:-:S04]  /*23c0*/  IMAD.HI.U32 R16, R6, R13, RZ ;  /* 0x0000000d06107227 */ /* 0x000fc800078e00ff */
[----:B------:R-:W-:Y:S01]  /*23d0*/  IMAD.X R6, RZ, RZ, R16, P2 ;  /* 0x000000ffff067224 */ /* 0x000fe200010e0610 */
[----:B------:R0:W-:Y:S01]  /*23e0*/  STL.64 [R23], R18 ;  /* 0x0000001217007387 */ /* 0x0001e20000100a00 */
[----:B------:R-:W-:-:S03]  /*23f0*/  IMAD.HI.U32 R16, R7, R13, RZ ;  /* 0x0000000d07107227 */ /* 0x000fc600078e00ff */
[----:B------:R-:W-:Y:S01]  /*2400*/  IADD3.X R6, P0, PT, R25, R6, RZ, P0, !PT ;  /* 0x0000000619067210 */ /* 0x000fe2000071e4ff */
[----:B------:R-:W-:Y:S02]  /*2410*/  IMAD R7, R7, R13, RZ ;  /* 0x0000000d07077224 */ /* 0x000fe400078e02ff */
[----:B------:R-:W-:-:S03]  /*2420*/  VIADD R14, R14, 0x1 ;  /* 0x000000010e0e7836 */ /* 0x000fc60000000000 */
[----:B------:R-:W-:Y:S01]  /*2430*/  IADD3.X R7, P1, PT, R7, R6, RZ, P1, !PT ;  /* 0x0000000607077210 */ /* 0x000fe20000f3e4ff */
[----:B------:R-:W-:Y:S01]  /*2440*/  IMAD.X R6, RZ, RZ, R16, P0 ;  /* 0x000000ffff067224 */ /* 0x000fe200000e0610 */
[----:B------:R-:W-:-:S03]  /*2450*/  ISETP.NE.AND P0, PT, R15, -0xf, PT ;  /* 0xfffffff10f00780c */ /* 0x000fc60003f05270 */
[----:B------:R-:W-:Y:S02]  /*2460*/  IMAD.X R6, RZ, RZ, R6, P1 ;  /* 0x000000ffff067224 */ /* 0x000fe400008e0606 */
[----:B0-----:R-:W-:Y:S02]  /*2470*/  IMAD.MOV.U32 R18, RZ, RZ, R7 ;  /* 0x000000ffff127224 */ /* 0x001fe400078e0007 */
[----:B------:R-:W-:-:S06]  /*2480*/  IMAD.MOV.U32 R19, RZ, RZ, R6 ;  /* 0x000000ffff137224 */ /* 0x000fcc00078e0006 */
[----:B------:R-:W-:Y:S05]  /*2490*/  @P0 BRA `(.L_x_27) ;  /* 0xfffffffc00940947 */ /* 0x000fea000383ffff */
[----:B------:R-:W-:Y:S05]  /*24a0*/  BSYNC.RECONVERGENT B3 ;  /* 0x0000000000037941 */ /* 0x000fea0003800200 */
.L_x_26:
[----:B------:R-:W-:-:S07]  /*24b0*/  IMAD.MOV.U32 R21, RZ, RZ, R0 ;  /* 0x000000ffff157224 */ /* 0x000fce00078e0000 */
.L_x_25:
[----:B------:R-:W-:Y:S05]  /*24c0*/  BSYNC.RECONVERGENT B2 ;  /* 0x0000000000027941 */ /* 0x000fea0003800200 */
.L_x_24:
[----:B------:R-:W-:Y:S01]  /*24d0*/  LOP3.LUT P0, R23, R10, 0x3f, RZ, 0xc0, !PT ;  /* 0x0000003f0a177812 */ /* 0x000fe2000780c0ff */
[----:B------:R-:W-:-:S04]  /*24e0*/  IMAD.IADD R0, R3, 0x1, R21 ;  /* 0x0000000103007824 */ /* 0x000fc800078e0215 */
[----:B------:R-:W-:-:S05]  /*24f0*/  IMAD.U32 R21, R0, 0x8, R1 ;  /* 0x0000000800157824 */ /* 0x000fca00078e0001 */
[----:B------:R0:W-:Y:S04]  /*2500*/  STL.64 [R21+-0x78], R18 ;  /* 0xffff881215007387 */ /* 0x0001e80000100a00 */
[----:B------:R-:W2:Y:S04]  /*2510*/  @P0 LDL.64 R8, [R1+0x8] ;  /* 0x0000080001080983 */ /* 0x000ea80000100a00 */
[----:B------:R-:W3:Y:S04]  /*2520*/  LDL.64 R4, [R1+0x10] ;  /* 0x0000100001047983 */ /* 0x000ee80000100a00 */
[----:B------:R-:W4:Y:S01]  /*2530*/  LDL.64 R6, [R1+0x18] ;  /* 0x0000180001067983 */ /* 0x000f220000100a00 */
[----:B------:R-:W-:Y:S01]  /*2540*/  @P0 LOP3.LUT R0, R23, 0x3f, RZ, 0x3c, !PT ;  /* 0x0000003f17000812 */ /* 0x000fe200078e3cff */
[----:B------:R-:W-:Y:S01]  /*2550*/  BSSY.RECONVERGENT B2, `(.L_x_28) ;  /* 0x0000034000027945 */ /* 0x000fe20003800200 */
[----:B--2---:R-:W-:-:S02]  /*2560*/  @P0 SHF.R.U64 R3, R8, 0x1, R9 ;  /* 0x0000000108030819 */ /* 0x004fc40000001209 */
[----:B------:R-:W-:Y:S02]  /*2570*/  @P0 SHF.R.U32.HI R9, RZ, 0x1, R9 ;  /* 0x00000001ff090819 */ /* 0x000fe40000011609 */
[CC--:B---3--:R-:W-:Y:S02]  /*2580*/  @P0 SHF.L.U32 R10, R4.reuse, R23.reuse, RZ ;  /* 0x00000017040a0219 */ /* 0x0c8fe400000006ff */
[----:B------:R-:W-:Y:S02]  /*2590*/  @P0 SHF.R.U64 R3, R3, R0, R9 ;  /* 0x0000000003030219 */ /* 0x000fe40000001209 */
[--C-:B------:R-:W-:Y:S02]  /*25a0*/  @P0 SHF.R.U32.HI R15, RZ, 0x1, R5.reuse ;  /* 0x00000001ff0f0819 */ /* 0x100fe40000011605 */
[C-C-:B------:R-:W-:Y:S02]  /*25b0*/  @P0 SHF.R.U64 R13, R4.reuse, 0x1, R5.reuse ;  /* 0x00000001040d0819 */ /* 0x140fe40000001205 */
[----:B------:R-:W-:-:S02]  /*25c0*/  @P0 SHF.L.U64.HI R11, R4, R23, R5 ;  /* 0x00000017040b0219 */ /* 0x000fc40000010205 */
[-C--:B------:R-:W-:Y:S02]  /*25d0*/  @P0 SHF.R.U32.HI R8, RZ, R0.reuse, R9 ;  /* 0x00000000ff080219 */ /* 0x080fe40000011609 */
[----:B------:R-:W-:Y:S02]  /*25e0*/  @P0 LOP3.LUT R4, R10, R3, RZ, 0xfc, !PT ;  /* 0x000000030a040212 */ /* 0x000fe400078efcff */
[-C--:B----4-:R-:W-:Y:S02]  /*25f0*/  @P0 SHF.L.U32 R9, R6, R23.reuse, RZ ;  /* 0x0000001706090219 */ /* 0x090fe400000006ff */
[----:B------:R-:W-:Y:S01]  /*2600*/  @P0 SHF.R.U64 R14, R13, R0, R15 ;  /* 0x000000000d0e0219 */ /* 0x000fe2000000120f */
[----:B------:R-:W-:Y:S01]  /*2610*/  IMAD.SHL.U32 R10, R4, 0x4, RZ ;  /* 0x00000004040a7824 */ /* 0x000fe200078e00ff */
[----:B------:R-:W-:Y:S02]  /*2620*/  @P0 LOP3.LUT R5, R11, R8, RZ, 0xfc, !PT ;  /* 0x000000080b050212 */ /* 0x000fe400078efcff */
[----:B------:R-:W-:-:S02]  /*2630*/  @P0 SHF.L.U64.HI R3, R6, R23, R7 ;  /* 0x0000001706030219 */ /* 0x000fc40000010207 */
[----:B------:R-:W-:Y:S02]  /*2640*/  @P0 SHF.R.U32.HI R0, RZ, R0, R15 ;  /* 0x00000000ff000219 */ /* 0x000fe4000001160f */
[----:B------:R-:W-:Y:S02]  /*2650*/  @P0 LOP3.LUT R6, R9, R14, RZ, 0xfc, !PT ;  /* 0x0000000e09060212 */ /* 0x000fe400078efcff */
[----:B------:R-:W-:Y:S02]  /*2660*/  SHF.L.U64.HI R11, R4, 0x2, R5 ;  /* 0x00000002040b7819 */ /* 0x000fe40000010205 */
[----:B------:R-:W-:Y:S02]  /*2670*/  @P0 LOP3.LUT R7, R3, R0, RZ, 0xfc, !PT ;  /* 0x0000000003070212 */ /* 0x000fe400078efcff */
[----:B------:R-:W-:Y:S02]  /*2680*/  SHF.L.W.U32.HI R5, R5, 0x2, R6 ;  /* 0x0000000205057819 */ /* 0x000fe40000010e06 */
[----:B------:R-:W-:-:S02]  /*2690*/  IADD3 RZ, P0, PT, RZ, -R10, RZ ;  /* 0x8000000affff7210 */ /* 0x000fc40007f1e0ff */
[----:B------:R-:W-:Y:S02]  /*26a0*/  LOP3.LUT R0, RZ, R11, RZ, 0x33, !PT ;  /* 0x0000000bff007212 */ /* 0x000fe400078e33ff */
[----:B------:R-:W-:Y:S02]  /*26b0*/  SHF.L.W.U32.HI R6, R6, 0x2, R7 ;  /* 0x0000000206067819 */ /* 0x000fe40000010e07 */
[----:B------:R-:W-:Y:S02]  /*26c0*/  LOP3.LUT R3, RZ, R5, RZ, 0x33, !PT ;  /* 0x00000005ff037212 */ /* 0x000fe400078e33ff */
[----:B------:R-:W-:Y:S02]  /*26d0*/  IADD3.X R4, P0, PT, RZ, R0, RZ, P0, !PT ;  /* 0x00000000ff047210 */ /* 0x000fe4000071e4ff */
[----:B------:R-:W-:Y:S02]  /*26e0*/  LOP3.LUT R8, RZ, R6, RZ, 0x33, !PT ;  /* 0x00000006ff087212 */ /* 0x000fe400078e33ff */
[----:B------:R-:W-:-:S02]  /*26f0*/  IADD3.X R0, P1, PT, RZ, R3, RZ, P0, !PT ;  /* 0x00000003ff007210 */ /* 0x000fc4000073e4ff */
[----:B------:R-:W-:-:S03]  /*2700*/  ISETP.GT.U32.AND P2, PT, R5, -0x1, PT ;  /* 0xffffffff0500780c */ /* 0x000fc60003f44070 */
[----:B------:R-:W-:Y:S01]  /*2710*/  IMAD.X R3, RZ, RZ, R8, P1 ;  /* 0x000000ffff037224 */ /* 0x000fe200008e0608 */
[----:B------:R-:W-:-:S04]  /*2720*/  ISETP.GT.AND.EX P0, PT, R6, -0x1, PT, P2 ;  /* 0xffffffff0600780c */ /* 0x000fc80003f04320 */
[----:B------:R-:W-:Y:S02]  /*2730*/  SEL R3, R6, R3, P0 ;  /* 0x0000000306037207 */ /* 0x000fe40000000000 */
[----:B------:R-:W-:Y:S02]  /*2740*/  SEL R9, R5, R0, P0 ;  /* 0x0000000005097207 */ /* 0x000fe40000000000 */
[----:B------:R-:W-:Y:S02]  /*2750*/  ISETP.NE.U32.AND P1, PT, R3, RZ, PT ;  /* 0x000000ff0300720c */ /* 0x000fe40003f25070 */
[----:B------:R-:W-:Y:S02]  /*2760*/  SEL R11, R11, R4, P0 ;  /* 0x000000040b0b7207 */ /* 0x000fe40000000000 */
[----:B------:R-:W-:Y:S01]  /*2770*/  SEL R5, R9, R3, !P1 ;  /* 0x0000000309057207 */ /* 0x000fe20004800000 */
[----:B------:R-:W-:-:S05]  /*2780*/  @!P0 IMAD.MOV R10, RZ, RZ, -R10 ;  /* 0x000000ffff0a8224 */ /* 0x000fca00078e0a0a */
[----:B------:R-:W1:Y:S02]  /*2790*/  FLO.U32 R5, R5 ;  /* 0x0000000500057300 */ /* 0x000e6400000e0000 */
[C---:B-1----:R-:W-:Y:S02]  /*27a0*/  IADD3 R8, PT, PT, -R5.reuse, 0x1f, RZ ;  /* 0x0000001f05087810 */ /* 0x042fe40007ffe1ff */
[----:B------:R-:W-:-:S03]  /*27b0*/  IADD3 R0, PT, PT, -R5, 0x3f, RZ ;  /* 0x0000003f05007810 */ /* 0x000fc60007ffe1ff */
[----:B------:R-:W-:-:S05]  /*27c0*/  @P1 IMAD.MOV R0, RZ, RZ, R8 ;  /* 0x000000ffff001224 */ /* 0x000fca00078e0208 */
[----:B------:R-:W-:-:S13]  /*27d0*/  ISETP.NE.AND P1, PT, R0, RZ, PT ;  /* 0x000000ff0000720c */ /* 0x000fda0003f25270 */
[----:B0-----:R-:W-:Y:S05]  /*27e0*/  @!P1 BRA `(.L_x_29) ;  /* 0x0000000000289947 */ /* 0x001fea0003800000 */
[--C-:B------:R-:W-:Y:S02]  /*27f0*/  SHF.R.U64 R8, R10, 0x1, R11.reuse ;  /* 0x000000010a087819 */ /* 0x100fe4000000120b */
[C---:B------:R-:W-:Y:S02]  /*2800*/  LOP3.LUT R4, R0.reuse, 0x3f, RZ, 0xc0, !PT ;  /* 0x0000003f00047812 */ /* 0x040fe400078ec0ff */
[----:B------:R-:W-:Y:S02]  /*2810*/  SHF.R.U32.HI R10, RZ, 0x1, R11 ;  /* 0x00000001ff0a7819 */ /* 0x000fe4000001160b */
[----:B------:R-:W-:Y:S02]  /*2820*/  LOP3.LUT R5, R0, 0x3f, RZ, 0xc, !PT ;  /* 0x0000003f00057812 */ /* 0x000fe400078e0cff */
[CC--:B------:R-:W-:Y:S02]  /*2830*/  SHF.L.U64.HI R14, R9.reuse, R4.reuse, R3 ;  /* 0x00000004090e7219 */ /* 0x0c0fe40000010203 */
[----:B------:R-:W-:-:S02]  /*2840*/  SHF.L.U32 R4, R9, R4, RZ ;  /* 0x0000000409047219 */ /* 0x000fc400000006ff */
[-CC-:B------:R-:W-:Y:S02]  /*2850*/  SHF.R.U64 R3, R8, R5.reuse, R10.reuse ;  /* 0x0000000508037219 */ /* 0x180fe4000000120a */
[----:B------:R-:W-:Y:S02]  /*2860*/  SHF.R.U32.HI R5, RZ, R5, R10 ;  /* 0x00000005ff057219 */ /* 0x000fe4000001160a */
[----:B------:R-:W-:Y:S02]  /*2870*/  LOP3.LUT R9, R4, R3, RZ, 0xfc, !PT ;  /* 0x0000000304097212 */ /* 0x000fe400078efcff */
[----:B------:R-:W-:-:S07]  /*2880*/  LOP3.LUT R3, R14, R5, RZ, 0xfc, !PT ;  /* 0x000000050e037212 */ /* 0x000fce00078efcff */
.L_x_29:
[----:B------:R-:W-:Y:S05]  /*2890*/  BSYNC.RECONVERGENT B2 ;  /* 0x0000000000027941 */ /* 0x000fea0003800200 */
.L_x_28:
[----:B------:R-:W-:Y:S01]  /*28a0*/  IMAD.WIDE.U32 R10, R9, 0x2168c235, RZ ;  /* 0x2168c235090a7825 */ /* 0x000fe200078e00ff */
[----:B------:R-:W-:-:S03]  /*28b0*/  SHF.R.U32.HI R7, RZ, 0x1e, R7 ;  /* 0x0000001eff077819 */ /* 0x000fc60000011607 */
[----:B------:R-:W-:Y:S01]  /*28c0*/  IMAD.MOV.U32 R4, RZ, RZ, R11 ;  /* 0x000000ffff047224 */ /* 0x000fe200078e000b */
[----:B------:R-:W-:Y:S01]  /*28d0*/  IADD3 RZ, P1, PT, R10, R10, RZ ;  /* 0x0000000a0aff7210 */ /* 0x000fe20007f3e0ff */
[----:B------:R-:W-:Y:S01]  /*28e0*/  IMAD.MOV.U32 R5, RZ, RZ, RZ ;  /* 0x000000ffff057224 */ /* 0x000fe200078e00ff */
[----:B------:R-:W-:Y:S01]  /*28f0*/  LEA.HI R6, R6, R7, RZ, 0x1 ;  /* 0x0000000706067211 */ /* 0x000fe200078f08ff */
[----:B------:R-:W-:-:S04]  /*2900*/  IMAD.HI.U32 R8, R3, -0x36f0255e, RZ ;  /* 0xc90fdaa203087827 */ /* 0x000fc800078e00ff */
[----:B------:R-:W-:-:S04]  /*2910*/  IMAD.WIDE.U32 R4, R9, -0x36f0255e, R4 ;  /* 0xc90fdaa209047825 */ /* 0x000fc800078e0004 */
[C---:B------:R-:W-:Y:S02]  /*2920*/  IMAD R9, R3.reuse, -0x36f0255e, RZ ;  /* 0xc90fdaa203097824 */ /* 0x040fe400078e02ff */
[----:B------:R-:W-:-:S04]  /*2930*/  IMAD.WIDE.U32 R4, P2, R3, 0x2168c235, R4 ;  /* 0x2168c23503047825 */ /* 0x000fc80007840004 */
[----:B------:R-:W-:Y:S01]  /*2940*/  IMAD.X R3, RZ, RZ, R8, P2 ;  /* 0x000000ffff037224 */ /* 0x000fe200010e0608 */
[----:B------:R-:W-:Y:S02]  /*2950*/  IADD3 R5, P2, PT, R9, R5, RZ ;  /* 0x0000000509057210 */ /* 0x000fe40007f5e0ff */
[----:B------:R-:W-:Y:S02]  /*2960*/  IADD3.X RZ, P1, PT, R4, R4, RZ, P1, !PT ;  /* 0x0000000404ff7210 */ /* 0x000fe40000f3e4ff */
[C---:B------:R-:W-:Y:S01]  /*2970*/  ISETP.GT.U32.AND P3, PT, R5.reuse, RZ, PT ;  /* 0x000000ff0500720c */ /* 0x040fe20003f64070 */
[----:B------:R-:W-:Y:S01]  /*2980*/  IMAD.X R3, RZ, RZ, R3, P2 ;  /* 0x000000ffff037224 */ /* 0x000fe200010e0603 */
[----:B------:R-:W-:-:S04]  /*2990*/  IADD3.X R4, P2, PT, R5, R5, RZ, P1, !PT ;  /* 0x0000000505047210 */ /* 0x000fc80000f5e4ff */
[C---:B------:R-:W-:Y:S01]  /*29a0*/  ISETP.GT.AND.EX P1, PT, R3.reuse, RZ, PT, P3 ;  /* 0x000000ff0300720c */ /* 0x040fe20003f24330 */
[----:B------:R-:W-:-:S03]  /*29b0*/  IMAD.X R8, R3, 0x1, R3, P2 ;  /* 0x0000000103087824 */ /* 0x000fc600010e0603 */
[----:B------:R-:W-:Y:S02]  /*29c0*/  SEL R4, R4, R5, P1 ;  /* 0x0000000504047207 */ /* 0x000fe40000800000 */
[----:B------:R-:W-:Y:S02]  /*29d0*/  SEL R8, R8, R3, P1 ;  /* 0x0000000308087207 */ /* 0x000fe40000800000 */
[----:B------:R-:W-:Y:S02]  /*29e0*/  IADD3 R3, P2, PT, R4, 0x1, RZ ;  /* 0x0000000104037810 */ /* 0x000fe40007f5e0ff */
[----:B------:R-:W-:Y:S02]  /*29f0*/  SEL R5, RZ, 0xffffffff, !P1 ;  /* 0xffffffffff057807 */ /* 0x000fe40004800000 */
[----:B------:R-:W-:Y:S01]  /*2a00*/  LOP3.LUT P1, R17, R17, 0x80000000, RZ, 0xc0, !PT ;  /* 0x8000000011117812 */ /* 0x000fe2000782c0ff */
[----:B------:R-:W-:Y:S02]  /*2a10*/  IMAD.X R4, RZ, RZ, R8, P2 ;  /* 0x000000ffff047224 */ /* 0x000fe400010e0608 */
[----:B------:R-:W-:Y:S01]  /*2a20*/  IMAD.IADD R0, R5, 0x1, -R0 ;  /* 0x0000000105007824 */ /* 0x000fe200078e0a00 */
[----:B------:R-:W-:-:S02]  /*2a30*/  @!P0 LOP3.LUT R17, R17, 0x80000000, RZ, 0x3c, !PT ;  /* 0x8000000011118812 */ /* 0x000fc400078e3cff */
[----:B------:R-:W-:Y:S01]  /*2a40*/  SHF.R.U64 R3, R3, 0xa, R4 ;  /* 0x0000000a03037819 */ /* 0x000fe20000001204 */
[----:B------:R-:W-:-:S03]  /*2a50*/  IMAD.SHL.U32 R0, R0, 0x100000, RZ ;  /* 0x0010000000007824 */ /* 0x000fc600078e00ff */
[----:B------:R-:W-:-:S03]  /*2a60*/  IADD3 R3, P2, PT, R3, 0x1, RZ ;  /* 0x0000000103037810 */ /* 0x000fc60007f5e0ff */
[----:B------:R-:W-:Y:S01]  /*2a70*/  @P1 IMAD.MOV R6, RZ, RZ, -R6 ;  /* 0x000000ffff061224 */ /* 0x000fe200078e0a06 */
[----:B------:R-:W-:-:S04]  /*2a80*/  LEA.HI.X R4, R4, RZ, RZ, 0x16, P2 ;  /* 0x000000ff04047211 */ /* 0x000fc800010fb4ff */
[--C-:B------:R-:W-:Y:S02]  /*2a90*/  SHF.R.U64 R3, R3, 0x1, R4.reuse ;  /* 0x0000000103037819 */ /* 0x100fe40000001204 */
[----:B------:R-:W-:Y:S02]  /*2aa0*/  SHF.R.U32.HI R5, RZ, 0x1, R4 ;  /* 0x00000001ff057819 */ /* 0x000fe40000011604 */
[----:B------:R-:W-:-:S04]  /*2ab0*/  IADD3 R16, P2, P3, RZ, RZ, R3 ;  /* 0x000000ffff107210 */ /* 0x000fc80007b5e003 */
[----:B------:R-:W-:-:S04]  /*2ac0*/  IADD3.X R0, PT, PT, R0, 0x3fe00000, R5, P2, P3 ;  /* 0x3fe0000000007810 */ /* 0x000fc800017e6405 */
[----:B------:R-:W-:-:S07]  /*2ad0*/  LOP3.LUT R7, R0, R17, RZ, 0xfc, !PT ;  /* 0x0000001100077212 */ /* 0x000fce00078efcff */
.L_x_23:
[----:B------:R-:W-:Y:S02]  /*2ae0*/  IMAD.MOV.U32 R13, RZ, RZ, 0x0 ;  /* 0x00000000ff0d7424 */ /* 0x000fe400078e00ff */
[----:B------:R-:W-:Y:S02]  /*2af0*/  IMAD.MOV.U32 R0, RZ, RZ, R6 ;  /* 0x000000ffff007224 */ /* 0x000fe400078e0006 */
[----:B------:R-:W-:Y:S01]  /*2b00*/  IMAD.MOV.U32 R17, RZ, RZ, R7 ;  /* 0x000000ffff117224 */ /* 0x000fe200078e0007 */
[----:B------:R-:W-:Y:S06]  /*2b10*/  RET.REL.NODEC R12 `(_Z8vignettePK6uchar4PS_mmd) ;  /* 0xffffffd40c387950 */ /* 0x000fec0003c3ffff */
.L_x_30:
[----:B------:R-:W-:-:S00]  /*2b20*/  BRA `(.L_x_30) ;  /* 0xfffffffc00fc7947 */ /* 0x000fc0000383ffff */
[----:B------:R-:W-:-:S00]  /*2b30*/  NOP ;  /* 0x0000000000007918 */ /* 0x000fc00000000000 */
        /* <DEDUP_REMOVED lines=12> */
.L_x_35:


//--------------------- .text._Z9greyscalePK6uchar4PS_mm --------------------------
	.section	.text._Z9greyscalePK6uchar4PS_mm,"ax",@progbits
	.align	128
        .global         _Z9greyscalePK6uchar4PS_mm
        .type           _Z9greyscalePK6uchar4PS_mm,@function
        .size           _Z9greyscalePK6uchar4PS_mm,(.L_x_37 - _Z9greyscalePK6uchar4PS_mm)
        .other          _Z9greyscalePK6uchar4PS_mm,@"STO_CUDA_ENTRY STV_DEFAULT"
_Z9greyscalePK6uchar4PS_mm:
.text._Z9greyscalePK6uchar4PS_mm:
[----:B------:R-:W-:Y:S01]  /*0000*/  LDC R1, c[0x0][0x37c] ;  /* 0x0000df00ff017b82 */ /* 0x000fe20000000800 */
[----:B------:R-:W0:Y:S01]  /*0010*/  S2R R5, SR_CTAID.Y ;  /* 0x0000000000057919 */ /* 0x000e220000002600 */
[----:B------:R-:W1:Y:S01]  /*0020*/  LDCU UR4, c[0x0][0x360] ;  /* 0x00006c00ff0477ac */ /* 0x000e620008000800 */
[----:B------:R-:W0:Y:S01]  /*0030*/  S2R R2, SR_TID.Y ;  /* 0x0000000000027919 */ /* 0x000e220000002200 */
[----:B------:R-:W0:Y:S01]  /*0040*/  LDCU UR5, c[0x0][0x364] ;  /* 0x00006c80ff0577ac */ /* 0x000e220008000800 */
[----:B------:R-:W1:Y:S01]  /*0050*/  S2R R0, SR_CTAID.X ;  /* 0x0000000000007919 */ /* 0x000e620000002500 */
[----:B------:R-:W2:Y:S01]  /*0060*/  LDCU.128 UR8, c[0x0][0x390] ;  /* 0x00007200ff0877ac */ /* 0x000ea20008000c00 */
[----:B------:R-:W1:Y:S01]  /*0070*/  S2R R3, SR_TID.X ;  /* 0x0000000000037919 */ /* 0x000e620000002100 */
[----:B0-----:R-:W-:-:S05]  /*0080*/  IMAD R5, R5, UR5, R2 ;  /* 0x0000000505057c24 */ /* 0x001fca000f8e0202 */
[----:B--2---:R-:W-:Y:S01]  /*0090*/  ISETP.GE.U32.AND P1, PT, R5, UR8, PT ;  /* 0x0000000805007c0c */ /* 0x004fe2000bf26070 */
[----:B-1----:R-:W-:-:S03]  /*00a0*/  IMAD R0, R0, UR4, R3 ;  /* 0x0000000400007c24 */ /* 0x002fc6000f8e0203 */
[----:B------:R-:W-:Y:S02]  /*00b0*/  ISETP.GE.U32.AND.EX P1, PT, RZ, UR9, PT, P1 ;  /* 0x00000009ff007c0c */ /* 0x000fe4000bf26110 */
[----:B------:R-:W-:Y:S02]  /*00c0*/  ISETP.GE.U32.AND P0, PT, R0, UR10, PT ;  /* 0x0000000a00007c0c */ /* 0x000fe4000bf06070 */
[----:B------:R-:W-:-:S04]  /*00d0*/  SHF.R.S32.HI R2, RZ, 0x1f, R0 ;  /* 0x0000001fff027819 */ /* 0x000fc80000011400 */
[----:B------:R-:W-:-:S13]  /*00e0*/  ISETP.GE.U32.OR.EX P0, PT, R2, UR11, P1, P0 ;  /* 0x0000000b02007c0c */ /* 0x000fda0008f06500 */
[----:B------:R-:W-:Y:S05]  /*00f0*/  @P0 EXIT ;  /* 0x000000000000094d */ /* 0x000fea0003800000 */
[----:B------:R-:W0:Y:S01]  /*0100*/  LDC.64 R2, c[0x0][0x380] ;  /* 0x0000e000ff027b82 */ /* 0x000e220000000a00 */
[----:B------:R-:W1:Y:S01]  /*0110*/  LDCU.64 UR4, c[0x0][0x358] ;  /* 0x00006b00ff0477ac */ /* 0x000e620008000a00 */
[----:B------:R-:W-:-:S04]  /*0120*/  IMAD R11, R5, UR10, R0 ;  /* 0x0000000a050b7c24 */ /* 0x000fc8000f8e0200 */
[----:B0-----:R-:W-:-:S05]  /*0130*/  IMAD.WIDE R2, R11, 0x4, R2 ;  /* 0x000000040b027825 */ /* 0x001fca00078e0202 */
[----:B-1----:R0:W2:Y:S01]  /*0140*/  LDG.E R0, desc[UR4][R2.64] ;  /* 0x0000000402007981 */ /* 0x0020a2000c1e1900 */
[----:B------:R-:W-:Y:S01]  /*0150*/  UMOV UR6, 0x39581062 ;  /* 0x3958106200067882 */ /* 0x000fe20000000000 */
[----:B------:R-:W-:Y:S01]  /*0160*/  UMOV UR7, 0x3fe2c8b4 ;  /* 0x3fe2c8b400077882 */ /* 0x000fe20000000000 */
[----:B0-----:R-:W0:Y:S02]  /*0170*/  LDC.64 R2, c[0x0][0x388] ;  /* 0x0000e200ff027b82 */ /* 0x001e240000000a00 */
[----:B0-----:R-:W-:Y:S01]  /*0180*/  IMAD.WIDE R2, R11, 0x4, R2 ;  /* 0x000000040b027825 */ /* 0x001fe200078e0202 */
[----:B--2---:R-:W-:Y:S01]  /*0190*/  PRMT R4, R0, 0x7770, RZ ;  /* 0x0000777000047816 */ /* 0x004fe200000000ff */
[----:B------:R-:W-:Y:S03]  /*01a0*/  I2F.F64.U8 R6, R0.B1 ;  /* 0x1000000000067312 */ /* 0x000fe60000001800 */
[----:B------:R-:W-:-:S05]  /*01b0*/  I2FP.F32.U32 R4, R4 ;  /* 0x0000000400047245 */ /* 0x000fca0000201000 */
[----:B------:R-:W-:Y:S01]  /*01c0*/  FMUL R10, R4, 0.29899999499320983887 ;  /* 0x3e991687040a7820 */ /* 0x000fe20000400000 */
[----:B------:R-:W-:Y:S08]  /*01d0*/  I2F.F64.U8 R8, R0.B2 ;  /* 0x2000000000087312 */ /* 0x000ff00000001800 */
[----:B------:R-:W0:Y:S02]  /*01e0*/  F2F.F64.F32 R4, R10 ;  /* 0x0000000a00047310 */ /* 0x000e240000201800 */
[----:B0-----:R-:W-:Y:S01]  /*01f0*/  DFMA R4, R6, UR6, R4 ;  /* 0x0000000606047c2b */ /* 0x001fe20008000004 */
[----:B------:R-:W-:Y:S01]  /*0200*/  UMOV UR6, 0x9fbe76c9 ;  /* 0x9fbe76c900067882 */ /* 0x000fe20000000000 */
[----:B------:R-:W-:-:S06]  /*0210*/  UMOV UR7, 0x3fbd2f1a ;  /* 0x3fbd2f1a00077882 */ /* 0x000fcc0000000000 */
[----:B------:R-:W-:Y:S01]  /*0220*/  DFMA R4, R8, UR6, R4 ;  /* 0x0000000608047c2b */ /* 0x000fe20008000004 */
[----:B------:R-:W-:Y:S02]  /*0230*/  UMOV UR6, 0x3340 ;  /* 0x0000334000067882 */ /* 0x000fe40000000000 */
[----:B------:R-:W-:-:S07]  /*0240*/  IMAD.U32 R7, RZ, RZ, UR6 ;  /* 0x00000006ff077e24 */ /* 0x000fce000f8e00ff */
[----:B------:R-:W0:Y:S02]  /*0250*/  F2I.U32.F64.TRUNC R4, R4 ;  /* 0x0000000400047311 */ /* 0x000e24000030d000 */
[C---:B0-----:R-:W-:Y:S02]  /*0260*/  PRMT R6, R4.reuse, R7, 0xffff ;  /* 0x0000ffff04067416 */ /* 0x041fe40000000007 */
[----:B------:R-:W-:-:S04]  /*0270*/  PRMT R7, R4, 0x3340, R4 ;  /* 0x0000334004077816 */ /* 0x000fc80000000004 */
[----:B------:R-:W-:-:S05]  /*0280*/  PRMT R7, R7, 0x5410, R6 ;  /* 0x0000541007077816 */ /* 0x000fca0000000006 */
[----:B------:R-:W-:Y:S01]  /*0290*/  STG.E desc[UR4][R2.64], R7 ;  /* 0x0000000702007986 */ /* 0x000fe2000c101904 */
[----:B------:R-:W-:Y:S05]  /*02a0*/  EXIT ;  /* 0x000000000000794d */ /* 0x000fea0003800000 */
.L_x_31:
        /* <DEDUP_REMOVED lines=13> */
.L_x_37:


//--------------------- .nv.global.init           --------------------------
	.section	.nv.global.init,"aw",@progbits
	.align	16
.nv.global.init:
	.type		__cudart_sin_cos_coeffs,@object
	.size		__cudart_sin_cos_coeffs,(__cudart_i2opi_d - __cudart_sin_cos_coeffs)
__cudart_sin_cos_coeffs:
        /*0000*/ 	.byte	0x46, 0xd2, 0xb0, 0x2c, 0xf1, 0xe5, 0x5a, 0xbe, 0x92, 0xe3, 0xac, 0x69, 0xe3, 0x1d, 0xc7, 0x3e
        /*0010*/ 	.byte	0xa1, 0x62, 0xdb, 0x19, 0xa0, 0x01, 0x2a, 0xbf, 0x18, 0x08, 0x11, 0x11, 0x11, 0x11, 0x81, 0x3f
        /*0020*/ 	.byte	0x54, 0x55, 0x55, 0x55, 0x55, 0x55, 0xc5, 0xbf, 0x00, 0x00, 0x00, 0x00, 0x00, 0x00, 0x00, 0x00
        /*0030*/ 	.byte	0x00, 0x00, 0x00, 0x00, 0x00, 0x00, 0x00, 0x00, 0x64, 0x81, 0xfd, 0x20, 0x83, 0xff, 0xa8, 0xbd
        /*0040*/ 	.byte	0x28, 0x85, 0xef, 0xc1, 0xa7, 0xee, 0x21, 0x3e, 0xd9, 0xe6, 0x06, 0x8e, 0x4f, 0x7e, 0x92, 0xbe
        /*0050*/ 	.byte	0xe9, 0xbc, 0xdd, 0x19, 0xa0, 0x01, 0xfa, 0x3e, 0x47, 0x5d, 0xc1, 0x16, 0x6c, 0xc1, 0x56, 0xbf
        /*0060*/ 	.byte	0x51, 0x55, 0x55, 0x55, 0x55, 0x55, 0xa5, 0x3f, 0x00, 0x00, 0x00, 0x00, 0x00, 0x00, 0xe0, 0xbf
        /*0070*/ 	.byte	0x00, 0x00, 0x00, 0x00, 0x00, 0x00, 0xf0, 0x3f, 0x00, 0x00, 0x00, 0x00, 0x00, 0x00, 0x00, 0x00
	.type		__cudart_i2opi_d,@object
	.size		__cudart_i2opi_d,(.L_0 - __cudart_i2opi_d)
__cudart_i2opi_d:
        /* <DEDUP_REMOVED lines=9> */
.L_0:


//--------------------- .nv.shared.reserved.0     --------------------------
	.section	.nv.shared.reserved.0,"aw",@nobits
	.weak		__nv_reservedSMEM_offset_0_alias
	.size		__nv_reservedSMEM_offset_0_alias, 0, 64
	.other		__nv_reservedSMEM_offset_0_alias,@"STO_CUDA_RESERVED_SHARED STV_DEFAULT"
__nv_reservedSMEM_offset_0_alias:
	.zero		0
	.zero		64


//--------------------- .nv.constant0._Z8vignettePK6uchar4PS_mmd --------------------------
	.section	.nv.constant0._Z8vignettePK6uchar4PS_mmd,"a",@progbits
	.sectionflags	@""
	.align	4
.nv.constant0._Z8vignettePK6uchar4PS_mmd:
	.zero		936


//--------------------- .nv.constant0._Z9greyscalePK6uchar4PS_mm --------------------------
	.section	.nv.constant0._Z9greyscalePK6uchar4PS_mm,"a",@progbits
	.sectionflags	@""
	.align	4
.nv.constant0._Z9greyscalePK6uchar4PS_mm:
	.zero		928


//--------------------- SYMBOLS --------------------------

	.type		.nv.reservedSmem.offset0,@object
	.size		.nv.reservedSmem.offset0,0x4
